	.target	sm_103a

	.elftype	@"ET_EXEC"


//--------------------- .note.nv.tkinfo           --------------------------
	.section	.note.nv.tkinfo,"",@"SHT_NOTE"
	.sectionflags	@"SHF_NOTE_NV_TKINFO"
	.tkinfo
        /*0018*/ 	.word	0x00000002
        /*0030*/ 	.string	""
        /*0030*/ 	.string	"ptxas"
        /*0030*/ 	.string	"Cuda compilation tools, release 13.0, V13.0.88"
        /*0030*/ 	.string	"Build cuda_13.0.r13.0/compiler.36424714_0"
        /*0030*/ 	.string	"-arch sm_103a -m 64 "



//--------------------- .note.nv.cuinfo           --------------------------
	.section	.note.nv.cuinfo,"",@"SHT_NOTE"
	.sectionflags	@"SHF_NOTE_NV_CUINFO"
        /*0018*/ 	.short	0x0002
        /*001a*/ 	.short	0x0067
        /*001c*/ 	.short	0x0082
	.zero		2


//--------------------- .nv.info                  --------------------------
	.section	.nv.info,"",@"SHT_CUDA_INFO"
	.align	4


	//----- nvinfo : EIATTR_REGCOUNT
	.align		4
        /*0000*/ 	.byte	0x04, 0x2f
        /*0002*/ 	.short	(.L_12 - .L_11)
	.align		4
.L_11:
        /*0004*/ 	.word	index@(_ZN7cutlass13device_kernelIN5flash11enable_sm90INS1_16FlashAttnFwdSm90INS1_25CollectiveMainloopFwdSm90ILi2EN4cute5tupleIJNS5_1CILi1EEES8_S8_EEENS6_IJNS7_ILi128EEENS7_ILi160EEENS7_ILi192EEEEEELi128ENS_12float_e4m3_tEfNS_4arch4Sm90ELb1ELb0ELb1ELb1ELb1ELb1ELb0ELb1ELb1ELb1ELb1ELb0EEENS1_21CollectiveEpilogueFwdINS6_IJSA_SA_SB_EEES9_NS_10bfloat16_tESG_Li256ELb1ELb1ELb1ELb1EEENS1_36VarlenDynamicPersistentTileSchedulerILi128ELi160ELi256ELi128ELb1ELb1ELb1ELb1ELb1ELb1EEEEEEEEEvNT_6ParamsE)
        /*0008*/ 	.word	0x00000004


	//----- nvinfo : EIATTR_FRAME_SIZE
	.align		4
.L_12:
        /*000c*/ 	.byte	0x04, 0x11
        /*000e*/ 	.short	(.L_14 - .L_13)
	.align		4
.L_13:
        /*0010*/ 	.word	index@(_ZN7cutlass13device_kernelIN5flash11enable_sm90INS1_16FlashAttnFwdSm90INS1_25CollectiveMainloopFwdSm90ILi2EN4cute5tupleIJNS5_1CILi1EEES8_S8_EEENS6_IJNS7_ILi128EEENS7_ILi160EEENS7_ILi192EEEEEELi128ENS_12float_e4m3_tEfNS_4arch4Sm90ELb1ELb0ELb1ELb1ELb1ELb1ELb0ELb1ELb1ELb1ELb1ELb0EEENS1_21CollectiveEpilogueFwdINS6_IJSA_SA_SB_EEES9_NS_10bfloat16_tESG_Li256ELb1ELb1ELb1ELb1EEENS1_36VarlenDynamicPersistentTileSchedulerILi128ELi160ELi256ELi128ELb1ELb1ELb1ELb1ELb1ELb1EEEEEEEEEvNT_6ParamsE)
        /*0014*/ 	.word	0x00000000


	//----- nvinfo : EIATTR_REGCOUNT
	.align		4
.L_14:
        /*0018*/ 	.byte	0x04, 0x2f
        /*001a*/ 	.short	(.L_16 - .L_15)
	.align		4
.L_15:
        /*001c*/ 	.word	index@(_ZN7cutlass13device_kernelIN5flash11enable_sm90INS1_16FlashAttnFwdSm90INS1_25CollectiveMainloopFwdSm90ILi2EN4cute5tupleIJNS5_1CILi1EEES8_S8_EEENS6_IJNS7_ILi128EEENS7_ILi160EEENS7_ILi192EEEEEELi128ENS_12float_e4m3_tEfNS_4arch4Sm90ELb1ELb0ELb1ELb1ELb1ELb0ELb0ELb1ELb1ELb1ELb1ELb0EEENS1_21CollectiveEpilogueFwdINS6_IJSA_SA_SB_EEES9_NS_10bfloat16_tESG_Li256ELb1ELb1ELb1ELb1EEENS1_36VarlenDynamicPersistentTileSchedulerILi128ELi160ELi256ELi128ELb1ELb1ELb1ELb1ELb1ELb1EEEEEEEEEvNT_6ParamsE)
        /*0020*/ 	.word	0x00000004


	//----- nvinfo : EIATTR_FRAME_SIZE
	.align		4
.L_16:
        /*0024*/ 	.byte	0x04, 0x11
        /*0026*/ 	.short	(.L_18 - .L_17)
	.align		4
.L_17:
        /*0028*/ 	.word	index@(_ZN7cutlass13device_kernelIN5flash11enable_sm90INS1_16FlashAttnFwdSm90INS1_25CollectiveMainloopFwdSm90ILi2EN4cute5tupleIJNS5_1CILi1EEES8_S8_EEENS6_IJNS7_ILi128EEENS7_ILi160EEENS7_ILi192EEEEEELi128ENS_12float_e4m3_tEfNS_4arch4Sm90ELb1ELb0ELb1ELb1ELb1ELb0ELb0ELb1ELb1ELb1ELb1ELb0EEENS1_21CollectiveEpilogueFwdINS6_IJSA_SA_SB_EEES9_NS_10bfloat16_tESG_Li256ELb1ELb1ELb1ELb1EEENS1_36VarlenDynamicPersistentTileSchedulerILi128ELi160ELi256ELi128ELb1ELb1ELb1ELb1ELb1ELb1EEEEEEEEEvNT_6ParamsE)
        /*002c*/ 	.word	0x00000000


	//----- nvinfo : EIATTR_REGCOUNT
	.align		4
.L_18:
        /*0030*/ 	.byte	0x04, 0x2f
        /*0032*/ 	.short	(.L_20 - .L_19)
	.align		4
.L_19:
        /*0034*/ 	.word	index@(_ZN7cutlass13device_kernelIN5flash11enable_sm90INS1_16FlashAttnFwdSm90INS1_25CollectiveMainloopFwdSm90ILi2EN4cute5tupleIJNS5_1CILi1EEES8_S8_EEENS6_IJNS7_ILi128EEENS7_ILi160EEENS7_ILi192EEEEEELi128ENS_12float_e4m3_tEfNS_4arch4Sm90ELb1ELb0ELb1ELb0ELb1ELb0ELb0ELb1ELb1ELb1ELb1ELb0EEENS1_21CollectiveEpilogueFwdINS6_IJSA_SA_SB_EEES9_NS_10bfloat16_tESG_Li256ELb0ELb1ELb1ELb1EEENS1_19SingleTileSchedulerILb0ELb1ELb1ELi128EEEEEEEEEvNT_6ParamsE)
        /*0038*/ 	.word	0x00000004


	//----- nvinfo : EIATTR_FRAME_SIZE
	.align		4
.L_20:
        /*003c*/ 	.byte	0x04, 0x11
        /*003e*/ 	.short	(.L_22 - .L_21)
	.align		4
.L_21:
        /*0040*/ 	.word	index@(_ZN7cutlass13device_kernelIN5flash11enable_sm90INS1_16FlashAttnFwdSm90INS1_25CollectiveMainloopFwdSm90ILi2EN4cute5tupleIJNS5_1CILi1EEES8_S8_EEENS6_IJNS7_ILi128EEENS7_ILi160EEENS7_ILi192EEEEEELi128ENS_12float_e4m3_tEfNS_4arch4Sm90ELb1ELb0ELb1ELb0ELb1ELb0ELb0ELb1ELb1ELb1ELb1ELb0EEENS1_21CollectiveEpilogueFwdINS6_IJSA_SA_SB_EEES9_NS_10bfloat16_tESG_Li256ELb0ELb1ELb1ELb1EEENS1_19SingleTileSchedulerILb0ELb1ELb1ELi128EEEEEEEEEvNT_6ParamsE)
        /*0044*/ 	.word	0x00000000


	//----- nvinfo : EIATTR_REGCOUNT
	.align		4
.L_22:
        /*0048*/ 	.byte	0x04, 0x2f
        /*004a*/ 	.short	(.L_24 - .L_23)
	.align		4
.L_23:
        /*004c*/ 	.word	index@(_ZN7cutlass13device_kernelIN5flash11enable_sm90INS1_16FlashAttnFwdSm90INS1_25CollectiveMainloopFwdSm90ILi2EN4cute5tupleIJNS5_1CILi1EEES8_S8_EEENS6_IJNS7_ILi128EEESA_NS7_ILi192EEEEEELi128ENS_12float_e4m3_tEfNS_4arch4Sm90ELb0ELb1ELb1ELb1ELb1ELb1ELb0ELb1ELb1ELb1ELb1ELb0EEENS1_21CollectiveEpilogueFwdINS6_IJSA_SA_SA_EEES9_NS_10bfloat16_tESF_Li256ELb1ELb1ELb1ELb1EEENS1_36VarlenDynamicPersistentTileSchedulerILi128ELi128ELi256ELi128ELb1ELb1ELb1ELb1ELb0ELb1EEEEEEEEEvNT_6ParamsE)
        /*0050*/ 	.word	0x00000004


	//----- nvinfo : EIATTR_FRAME_SIZE
	.align		4
.L_24:
        /*0054*/ 	.byte	0x04, 0x11
        /*0056*/ 	.short	(.L_26 - .L_25)
	.align		4
.L_25:
        /*0058*/ 	.word	index@(_ZN7cutlass13device_kernelIN5flash11enable_sm90INS1_16FlashAttnFwdSm90INS1_25CollectiveMainloopFwdSm90ILi2EN4cute5tupleIJNS5_1CILi1EEES8_S8_EEENS6_IJNS7_ILi128EEESA_NS7_ILi192EEEEEELi128ENS_12float_e4m3_tEfNS_4arch4Sm90ELb0ELb1ELb1ELb1ELb1ELb1ELb0ELb1ELb1ELb1ELb1ELb0EEENS1_21CollectiveEpilogueFwdINS6_IJSA_SA_SA_EEES9_NS_10bfloat16_tESF_Li256ELb1ELb1ELb1ELb1EEENS1_36VarlenDynamicPersistentTileSchedulerILi128ELi128ELi256ELi128ELb1ELb1ELb1ELb1ELb0ELb1EEEEEEEEEvNT_6ParamsE)
        /*005c*/ 	.word	0x00000000


	//----- nvinfo : EIATTR_REGCOUNT
	.align		4
.L_26:
        /*0060*/ 	.byte	0x04, 0x2f
        /*0062*/ 	.short	(.L_28 - .L_27)
	.align		4
.L_27:
        /*0064*/ 	.word	index@(_ZN7cutlass13device_kernelIN5flash11enable_sm90INS1_16FlashAttnFwdSm90INS1_25CollectiveMainloopFwdSm90ILi2EN4cute5tupleIJNS5_1CILi1EEES8_S8_EEENS6_IJNS7_ILi128EEESA_NS7_ILi192EEEEEELi128ENS_12float_e4m3_tEfNS_4arch4Sm90ELb0ELb1ELb1ELb1ELb1ELb0ELb0ELb1ELb1ELb1ELb1ELb0EEENS1_21CollectiveEpilogueFwdINS6_IJSA_SA_SA_EEES9_NS_10bfloat16_tESF_Li256ELb1ELb1ELb1ELb1EEENS1_36VarlenDynamicPersistentTileSchedulerILi128ELi128ELi256ELi128ELb1ELb1ELb1ELb1ELb0ELb1EEEEEEEEEvNT_6ParamsE)
        /*0068*/ 	.word	0x00000004


	//----- nvinfo : EIATTR_FRAME_SIZE
	.align		4
.L_28:
        /*006c*/ 	.byte	0x04, 0x11
        /*006e*/ 	.short	(.L_30 - .L_29)
	.align		4
.L_29:
        /*0070*/ 	.word	index@(_ZN7cutlass13device_kernelIN5flash11enable_sm90INS1_16FlashAttnFwdSm90INS1_25CollectiveMainloopFwdSm90ILi2EN4cute5tupleIJNS5_1CILi1EEES8_S8_EEENS6_IJNS7_ILi128EEESA_NS7_ILi192EEEEEELi128ENS_12float_e4m3_tEfNS_4arch4Sm90ELb0ELb1ELb1ELb1ELb1ELb0ELb0ELb1ELb1ELb1ELb1ELb0EEENS1_21CollectiveEpilogueFwdINS6_IJSA_SA_SA_EEES9_NS_10bfloat16_tESF_Li256ELb1ELb1ELb1ELb1EEENS1_36VarlenDynamicPersistentTileSchedulerILi128ELi128ELi256ELi128ELb1ELb1ELb1ELb1ELb0ELb1EEEEEEEEEvNT_6ParamsE)
        /*0074*/ 	.word	0x00000000


	//----- nvinfo : EIATTR_REGCOUNT
	.align		4
.L_30:
        /*0078*/ 	.byte	0x04, 0x2f
        /*007a*/ 	.short	(.L_32 - .L_31)
	.align		4
.L_31:
        /*007c*/ 	.word	index@(_ZN7cutlass13device_kernelIN5flash11enable_sm90INS1_16FlashAttnFwdSm90INS1_25CollectiveMainloopFwdSm90ILi2EN4cute5tupleIJNS5_1CILi1EEES8_S8_EEENS6_IJNS7_ILi128EEESA_NS7_ILi192EEEEEELi128ENS_12float_e4m3_tEfNS_4arch4Sm90ELb0ELb1ELb1ELb0ELb1ELb0ELb0ELb1ELb1ELb1ELb1ELb0EEENS1_21CollectiveEpilogueFwdINS6_IJSA_SA_SA_EEES9_NS_10bfloat16_tESF_Li256ELb0ELb1ELb1ELb1EEENS1_19SingleTileSchedulerILb0ELb1ELb1ELi128EEEEEEEEEvNT_6ParamsE)
        /*0080*/ 	.word	0x00000004


	//----- nvinfo : EIATTR_FRAME_SIZE
	.align		4
.L_32:
        /*0084*/ 	.byte	0x04, 0x11
        /*0086*/ 	.short	(.L_34 - .L_33)
	.align		4
.L_33:
        /*0088*/ 	.word	index@(_ZN7cutlass13device_kernelIN5flash11enable_sm90INS1_16FlashAttnFwdSm90INS1_25CollectiveMainloopFwdSm90ILi2EN4cute5tupleIJNS5_1CILi1EEES8_S8_EEENS6_IJNS7_ILi128EEESA_NS7_ILi192EEEEEELi128ENS_12float_e4m3_tEfNS_4arch4Sm90ELb0ELb1ELb1ELb0ELb1ELb0ELb0ELb1ELb1ELb1ELb1ELb0EEENS1_21CollectiveEpilogueFwdINS6_IJSA_SA_SA_EEES9_NS_10bfloat16_tESF_Li256ELb0ELb1ELb1ELb1EEENS1_19SingleTileSchedulerILb0ELb1ELb1ELi128EEEEEEEEEvNT_6ParamsE)
        /*008c*/ 	.word	0x00000000


	//----- nvinfo : EIATTR_REGCOUNT
	.align		4
.L_34:
        /*0090*/ 	.byte	0x04, 0x2f
        /*0092*/ 	.short	(.L_36 - .L_35)
	.align		4
.L_35:
        /*0094*/ 	.word	index@(_ZN7cutlass13device_kernelIN5flash11enable_sm90INS1_16FlashAttnFwdSm90INS1_25CollectiveMainloopFwdSm90ILi2EN4cute5tupleIJNS5_1CILi1EEES8_S8_EEENS6_IJNS7_ILi128EEENS7_ILi160EEENS7_ILi192EEEEEELi128ENS_12float_e4m3_tEfNS_4arch4Sm90ELb0ELb0ELb1ELb1ELb1ELb1ELb0ELb1ELb1ELb1ELb1ELb0EEENS1_21CollectiveEpilogueFwdINS6_IJSA_SA_SB_EEES9_NS_10bfloat16_tESG_Li256ELb1ELb1ELb1ELb1EEENS1_36VarlenDynamicPersistentTileSchedulerILi128ELi160ELi256ELi128ELb1ELb1ELb1ELb0ELb1ELb1EEEEEEEEEvNT_6ParamsE)
        /*0098*/ 	.word	0x00000004


	//----- nvinfo : EIATTR_FRAME_SIZE
	.align		4
.L_36:
        /*009c*/ 	.byte	0x04, 0x11
        /*009e*/ 	.short	(.L_38 - .L_37)
	.align		4
.L_37:
        /*00a0*/ 	.word	index@(_ZN7cutlass13device_kernelIN5flash11enable_sm90INS1_16FlashAttnFwdSm90INS1_25CollectiveMainloopFwdSm90ILi2EN4cute5tupleIJNS5_1CILi1EEES8_S8_EEENS6_IJNS7_ILi128EEENS7_ILi160EEENS7_ILi192EEEEEELi128ENS_12float_e4m3_tEfNS_4arch4Sm90ELb0ELb0ELb1ELb1ELb1ELb1ELb0ELb1ELb1ELb1ELb1ELb0EEENS1_21CollectiveEpilogueFwdINS6_IJSA_SA_SB_EEES9_NS_10bfloat16_tESG_Li256ELb1ELb1ELb1ELb1EEENS1_36VarlenDynamicPersistentTileSchedulerILi128ELi160ELi256ELi128ELb1ELb1ELb1ELb0ELb1ELb1EEEEEEEEEvNT_6ParamsE)
        /*00a4*/ 	.word	0x00000000


	//----- nvinfo : EIATTR_REGCOUNT
	.align		4
.L_38:
        /*00a8*/ 	.byte	0x04, 0x2f
        /*00aa*/ 	.short	(.L_40 - .L_39)
	.align		4
.L_39:
        /*00ac*/ 	.word	index@(_ZN7cutlass13device_kernelIN5flash11enable_sm90INS1_16FlashAttnFwdSm90INS1_25CollectiveMainloopFwdSm90ILi2EN4cute5tupleIJNS5_1CILi1EEES8_S8_EEENS6_IJNS7_ILi128EEENS7_ILi160EEENS7_ILi192EEEEEELi128ENS_12float_e4m3_tEfNS_4arch4Sm90ELb0ELb0ELb1ELb1ELb1ELb0ELb0ELb1ELb1ELb1ELb1ELb0EEENS1_21CollectiveEpilogueFwdINS6_IJSA_SA_SB_EEES9_NS_10bfloat16_tESG_Li256ELb1ELb1ELb1ELb1EEENS1_36VarlenDynamicPersistentTileSchedulerILi128ELi160ELi256ELi128ELb1ELb1ELb1ELb0ELb1ELb1EEEEEEEEEvNT_6ParamsE)
        /*00b0*/ 	.word	0x00000004


	//----- nvinfo : EIATTR_FRAME_SIZE
	.align		4
.L_40:
        /*00b4*/ 	.byte	0x04, 0x11
        /*00b6*/ 	.short	(.L_42 - .L_41)
	.align		4
.L_41:
        /*00b8*/ 	.word	index@(_ZN7cutlass13device_kernelIN5flash11enable_sm90INS1_16FlashAttnFwdSm90INS1_25CollectiveMainloopFwdSm90ILi2EN4cute5tupleIJNS5_1CILi1EEES8_S8_EEENS6_IJNS7_ILi128EEENS7_ILi160EEENS7_ILi192EEEEEELi128ENS_12float_e4m3_tEfNS_4arch4Sm90ELb0ELb0ELb1ELb1ELb1ELb0ELb0ELb1ELb1ELb1ELb1ELb0EEENS1_21CollectiveEpilogueFwdINS6_IJSA_SA_SB_EEES9_NS_10bfloat16_tESG_Li256ELb1ELb1ELb1ELb1EEENS1_36VarlenDynamicPersistentTileSchedulerILi128ELi160ELi256ELi128ELb1ELb1ELb1ELb0ELb1ELb1EEEEEEEEEvNT_6ParamsE)
        /*00bc*/ 	.word	0x00000000


	//----- nvinfo : EIATTR_REGCOUNT
	.align		4
.L_42:
        /*00c0*/ 	.byte	0x04, 0x2f
        /*00c2*/ 	.short	(.L_44 - .L_43)
	.align		4
.L_43:
        /*00c4*/ 	.word	index@(_ZN7cutlass13device_kernelIN5flash11enable_sm90INS1_16FlashAttnFwdSm90INS1_25CollectiveMainloopFwdSm90ILi2EN4cute5tupleIJNS5_1CILi1EEES8_S8_EEENS6_IJNS7_ILi128EEENS7_ILi160EEENS7_ILi192EEEEEELi128ENS_12float_e4m3_tEfNS_4arch4Sm90ELb0ELb0ELb1ELb0ELb1ELb0ELb0ELb1ELb1ELb1ELb1ELb0EEENS1_21CollectiveEpilogueFwdINS6_IJSA_SA_SB_EEES9_NS_10bfloat16_tESG_Li256ELb0ELb1ELb1ELb1EEENS1_19SingleTileSchedulerILb0ELb1ELb1ELi128EEEEEEEEEvNT_6ParamsE)
        /*00c8*/ 	.word	0x00000004


	//----- nvinfo : EIATTR_FRAME_SIZE
	.align		4
.L_44:
        /*00cc*/ 	.byte	0x04, 0x11
        /*00ce*/ 	.short	(.L_46 - .L_45)
	.align		4
.L_45:
        /*00d0*/ 	.word	index@(_ZN7cutlass13device_kernelIN5flash11enable_sm90INS1_16FlashAttnFwdSm90INS1_25CollectiveMainloopFwdSm90ILi2EN4cute5tupleIJNS5_1CILi1EEES8_S8_EEENS6_IJNS7_ILi128EEENS7_ILi160EEENS7_ILi192EEEEEELi128ENS_12float_e4m3_tEfNS_4arch4Sm90ELb0ELb0ELb1ELb0ELb1ELb0ELb0ELb1ELb1ELb1ELb1ELb0EEENS1_21CollectiveEpilogueFwdINS6_IJSA_SA_SB_EEES9_NS_10bfloat16_tESG_Li256ELb0ELb1ELb1ELb1EEENS1_19SingleTileSchedulerILb0ELb1ELb1ELi128EEEEEEEEEvNT_6ParamsE)
        /*00d4*/ 	.word	0x00000000


	//----- nvinfo : EIATTR_MIN_STACK_SIZE
	.align		4
.L_46:
        /*00d8*/ 	.byte	0x04, 0x12
        /*00da*/ 	.short	(.L_48 - .L_47)
	.align		4
.L_47:
        /*00dc*/ 	.word	index@(_ZN7cutlass13device_kernelIN5flash11enable_sm90INS1_16FlashAttnFwdSm90INS1_25CollectiveMainloopFwdSm90ILi2EN4cute5tupleIJNS5_1CILi1EEES8_S8_EEENS6_IJNS7_ILi128EEENS7_ILi160EEENS7_ILi192EEEEEELi128ENS_12float_e4m3_tEfNS_4arch4Sm90ELb0ELb0ELb1ELb0ELb1ELb0ELb0ELb1ELb1ELb1ELb1ELb0EEENS1_21CollectiveEpilogueFwdINS6_IJSA_SA_SB_EEES9_NS_10bfloat16_tESG_Li256ELb0ELb1ELb1ELb1EEENS1_19SingleTileSchedulerILb0ELb1ELb1ELi128EEEEEEEEEvNT_6ParamsE)
        /*00e0*/ 	.word	0x00000000


	//----- nvinfo : EIATTR_MIN_STACK_SIZE
	.align		4
.L_48:
        /*00e4*/ 	.byte	0x04, 0x12
        /*00e6*/ 	.short	(.L_50 - .L_49)
	.align		4
.L_49:
        /*00e8*/ 	.word	index@(_ZN7cutlass13device_kernelIN5flash11enable_sm90INS1_16FlashAttnFwdSm90INS1_25CollectiveMainloopFwdSm90ILi2EN4cute5tupleIJNS5_1CILi1EEES8_S8_EEENS6_IJNS7_ILi128EEENS7_ILi160EEENS7_ILi192EEEEEELi128ENS_12float_e4m3_tEfNS_4arch4Sm90ELb0ELb0ELb1ELb1ELb1ELb0ELb0ELb1ELb1ELb1ELb1ELb0EEENS1_21CollectiveEpilogueFwdINS6_IJSA_SA_SB_EEES9_NS_10bfloat16_tESG_Li256ELb1ELb1ELb1ELb1EEENS1_36VarlenDynamicPersistentTileSchedulerILi128ELi160ELi256ELi128ELb1ELb1ELb1ELb0ELb1ELb1EEEEEEEEEvNT_6ParamsE)
        /*00ec*/ 	.word	0x00000000


	//----- nvinfo : EIATTR_MIN_STACK_SIZE
	.align		4
.L_50:
        /*00f0*/ 	.byte	0x04, 0x12
        /*00f2*/ 	.short	(.L_52 - .L_51)
	.align		4
.L_51:
        /*00f4*/ 	.word	index@(_ZN7cutlass13device_kernelIN5flash11enable_sm90INS1_16FlashAttnFwdSm90INS1_25CollectiveMainloopFwdSm90ILi2EN4cute5tupleIJNS5_1CILi1EEES8_S8_EEENS6_IJNS7_ILi128EEENS7_ILi160EEENS7_ILi192EEEEEELi128ENS_12float_e4m3_tEfNS_4arch4Sm90ELb0ELb0ELb1ELb1ELb1ELb1ELb0ELb1ELb1ELb1ELb1ELb0EEENS1_21CollectiveEpilogueFwdINS6_IJSA_SA_SB_EEES9_NS_10bfloat16_tESG_Li256ELb1ELb1ELb1ELb1EEENS1_36VarlenDynamicPersistentTileSchedulerILi128ELi160ELi256ELi128ELb1ELb1ELb1ELb0ELb1ELb1EEEEEEEEEvNT_6ParamsE)
        /*00f8*/ 	.word	0x00000000


	//----- nvinfo : EIATTR_MIN_STACK_SIZE
	.align		4
.L_52:
        /*00fc*/ 	.byte	0x04, 0x12
        /*00fe*/ 	.short	(.L_54 - .L_53)
	.align		4
.L_53:
        /*0100*/ 	.word	index@(_ZN7cutlass13device_kernelIN5flash11enable_sm90INS1_16FlashAttnFwdSm90INS1_25CollectiveMainloopFwdSm90ILi2EN4cute5tupleIJNS5_1CILi1EEES8_S8_EEENS6_IJNS7_ILi128EEESA_NS7_ILi192EEEEEELi128ENS_12float_e4m3_tEfNS_4arch4Sm90ELb0ELb1ELb1ELb0ELb1ELb0ELb0ELb1ELb1ELb1ELb1ELb0EEENS1_21CollectiveEpilogueFwdINS6_IJSA_SA_SA_EEES9_NS_10bfloat16_tESF_Li256ELb0ELb1ELb1ELb1EEENS1_19SingleTileSchedulerILb0ELb1ELb1ELi128EEEEEEEEEvNT_6ParamsE)
        /*0104*/ 	.word	0x00000000


	//----- nvinfo : EIATTR_MIN_STACK_SIZE
	.align		4
.L_54:
        /*0108*/ 	.byte	0x04, 0x12
        /*010a*/ 	.short	(.L_56 - .L_55)
	.align		4
.L_55:
        /*010c*/ 	.word	index@(_ZN7cutlass13device_kernelIN5flash11enable_sm90INS1_16FlashAttnFwdSm90INS1_25CollectiveMainloopFwdSm90ILi2EN4cute5tupleIJNS5_1CILi1EEES8_S8_EEENS6_IJNS7_ILi128EEESA_NS7_ILi192EEEEEELi128ENS_12float_e4m3_tEfNS_4arch4Sm90ELb0ELb1ELb1ELb1ELb1ELb0ELb0ELb1ELb1ELb1ELb1ELb0EEENS1_21CollectiveEpilogueFwdINS6_IJSA_SA_SA_EEES9_NS_10bfloat16_tESF_Li256ELb1ELb1ELb1ELb1EEENS1_36VarlenDynamicPersistentTileSchedulerILi128ELi128ELi256ELi128ELb1ELb1ELb1ELb1ELb0ELb1EEEEEEEEEvNT_6ParamsE)
        /*0110*/ 	.word	0x00000000


	//----- nvinfo : EIATTR_MIN_STACK_SIZE
	.align		4
.L_56:
        /*0114*/ 	.byte	0x04, 0x12
        /*0116*/ 	.short	(.L_58 - .L_57)
	.align		4
.L_57:
        /*0118*/ 	.word	index@(_ZN7cutlass13device_kernelIN5flash11enable_sm90INS1_16FlashAttnFwdSm90INS1_25CollectiveMainloopFwdSm90ILi2EN4cute5tupleIJNS5_1CILi1EEES8_S8_EEENS6_IJNS7_ILi128EEESA_NS7_ILi192EEEEEELi128ENS_12float_e4m3_tEfNS_4arch4Sm90ELb0ELb1ELb1ELb1ELb1ELb1ELb0ELb1ELb1ELb1ELb1ELb0EEENS1_21CollectiveEpilogueFwdINS6_IJSA_SA_SA_EEES9_NS_10bfloat16_tESF_Li256ELb1ELb1ELb1ELb1EEENS1_36VarlenDynamicPersistentTileSchedulerILi128ELi128ELi256ELi128ELb1ELb1ELb1ELb1ELb0ELb1EEEEEEEEEvNT_6ParamsE)
        /*011c*/ 	.word	0x00000000


	//----- nvinfo : EIATTR_MIN_STACK_SIZE
	.align		4
.L_58:
        /*0120*/ 	.byte	0x04, 0x12
        /*0122*/ 	.short	(.L_60 - .L_59)
	.align		4
.L_59:
        /*0124*/ 	.word	index@(_ZN7cutlass13device_kernelIN5flash11enable_sm90INS1_16FlashAttnFwdSm90INS1_25CollectiveMainloopFwdSm90ILi2EN4cute5tupleIJNS5_1CILi1EEES8_S8_EEENS6_IJNS7_ILi128EEENS7_ILi160EEENS7_ILi192EEEEEELi128ENS_12float_e4m3_tEfNS_4arch4Sm90ELb1ELb0ELb1ELb0ELb1ELb0ELb0ELb1ELb1ELb1ELb1ELb0EEENS1_21CollectiveEpilogueFwdINS6_IJSA_SA_SB_EEES9_NS_10bfloat16_tESG_Li256ELb0ELb1ELb1ELb1EEENS1_19SingleTileSchedulerILb0ELb1ELb1ELi128EEEEEEEEEvNT_6ParamsE)
        /*0128*/ 	.word	0x00000000


	//----- nvinfo : EIATTR_MIN_STACK_SIZE
	.align		4
.L_60:
        /*012c*/ 	.byte	0x04, 0x12
        /*012e*/ 	.short	(.L_62 - .L_61)
	.align		4
.L_61:
        /*0130*/ 	.word	index@(_ZN7cutlass13device_kernelIN5flash11enable_sm90INS1_16FlashAttnFwdSm90INS1_25CollectiveMainloopFwdSm90ILi2EN4cute5tupleIJNS5_1CILi1EEES8_S8_EEENS6_IJNS7_ILi128EEENS7_ILi160EEENS7_ILi192EEEEEELi128ENS_12float_e4m3_tEfNS_4arch4Sm90ELb1ELb0ELb1ELb1ELb1ELb0ELb0ELb1ELb1ELb1ELb1ELb0EEENS1_21CollectiveEpilogueFwdINS6_IJSA_SA_SB_EEES9_NS_10bfloat16_tESG_Li256ELb1ELb1ELb1ELb1EEENS1_36VarlenDynamicPersistentTileSchedulerILi128ELi160ELi256ELi128ELb1ELb1ELb1ELb1ELb1ELb1EEEEEEEEEvNT_6ParamsE)
        /*0134*/ 	.word	0x00000000


	//----- nvinfo : EIATTR_MIN_STACK_SIZE
	.align		4
.L_62:
        /*0138*/ 	.byte	0x04, 0x12
        /*013a*/ 	.short	(.L_64 - .L_63)
	.align		4
.L_63:
        /*013c*/ 	.word	index@(_ZN7cutlass13device_kernelIN5flash11enable_sm90INS1_16FlashAttnFwdSm90INS1_25CollectiveMainloopFwdSm90ILi2EN4cute5tupleIJNS5_1CILi1EEES8_S8_EEENS6_IJNS7_ILi128EEENS7_ILi160EEENS7_ILi192EEEEEELi128ENS_12float_e4m3_tEfNS_4arch4Sm90ELb1ELb0ELb1ELb1ELb1ELb1ELb0ELb1ELb1ELb1ELb1ELb0EEENS1_21CollectiveEpilogueFwdINS6_IJSA_SA_SB_EEES9_NS_10bfloat16_tESG_Li256ELb1ELb1ELb1ELb1EEENS1_36VarlenDynamicPersistentTileSchedulerILi128ELi160ELi256ELi128ELb1ELb1ELb1ELb1ELb1ELb1EEEEEEEEEvNT_6ParamsE)
        /*0140*/ 	.word	0x00000000
.L_64:


//--------------------- .nv.compat                --------------------------
	.section	.nv.compat,"",@"SHT_CUDA_COMPAT_INFO"
	.align	4
        /*0000*/ 	.byte	0x02, 0x09, 0x01, 0x00, 0x02, 0x02, 0x01, 0x00, 0x02, 0x05, 0x05, 0x00, 0x03, 0x07, 0x01, 0x01
        /*0010*/ 	.byte	0x02, 0x03, 0x00, 0x00, 0x02, 0x06, 0x01, 0x00, 0x04, 0x0b, 0x08, 0x00, 0x00, 0x00, 0x00, 0x00
        /*0020*/ 	.byte	0x00, 0x00, 0x00, 0x00


//--------------------- .nv.info._ZN7cutlass13device_kernelIN5flash11enable_sm90INS1_16FlashAttnFwdSm90INS1_25CollectiveMainloopFwdSm90ILi2EN4cute5tupleIJNS5_1CILi1EEES8_S8_EEENS6_IJNS7_ILi128EEENS7_ILi160EEENS7_ILi192EEEEEELi128ENS_12float_e4m3_tEfNS_4arch4Sm90ELb0ELb0ELb1ELb0ELb1ELb0ELb0ELb1ELb1ELb1ELb1ELb0EEENS1_21CollectiveEpilogueFwdINS6_IJSA_SA_SB_EEES9_NS_10bfloat16_tESG_Li256ELb0ELb1ELb1ELb1EEENS1_19SingleTileSchedulerILb0ELb1ELb1ELi128EEEEEEEEEvNT_6ParamsE --------------------------
	.section	.nv.info._ZN7cutlass13device_kernelIN5flash11enable_sm90INS1_16FlashAttnFwdSm90INS1_25CollectiveMainloopFwdSm90ILi2EN4cute5tupleIJNS5_1CILi1EEES8_S8_EEENS6_IJNS7_ILi128EEENS7_ILi160EEENS7_ILi192EEEEEELi128ENS_12float_e4m3_tEfNS_4arch4Sm90ELb0ELb0ELb1ELb0ELb1ELb0ELb0ELb1ELb1ELb1ELb1ELb0EEENS1_21CollectiveEpilogueFwdINS6_IJSA_SA_SB_EEES9_NS_10bfloat16_tESG_Li256ELb0ELb1ELb1ELb1EEENS1_19SingleTileSchedulerILb0ELb1ELb1ELi128EEEEEEEEEvNT_6ParamsE,"",@"SHT_CUDA_INFO"
	.sectionflags	@""
	.align	4


	//----- nvinfo : EIATTR_CUDA_API_VERSION
	.align		4
        /*0000*/ 	.byte	0x04, 0x37
        /*0002*/ 	.short	(.L_66 - .L_65)
.L_65:
        /*0004*/ 	.word	0x00000082


	//----- nvinfo : EIATTR_KPARAM_INFO
	.align		4
.L_66:
        /*0008*/ 	.byte	0x04, 0x17
        /*000a*/ 	.short	(.L_68 - .L_67)
.L_67:
        /*000c*/ 	.word	0x00000000
        /*0010*/ 	.short	0x0000
        /*0012*/ 	.short	0x0000
        /*0014*/ 	.byte	0x00, 0xf0, 0x01, 0x28


	//----- nvinfo : EIATTR_SPARSE_MMA_MASK
	.align		4
.L_68:
        /*0018*/ 	.byte	0x03, 0x50
        /*001a*/ 	.short	0x0000


	//----- nvinfo : EIATTR_MAXREG_COUNT
	.align		4
        /*001c*/ 	.byte	0x03, 0x1b
        /*001e*/ 	.short	0x00a8


	//----- nvinfo : EIATTR_MERCURY_ISA_VERSION
	.align		4
        /*0020*/ 	.byte	0x03, 0x5f
        /*0022*/ 	.short	0x0101


	//----- nvinfo : EIATTR_VRC_CTA_INIT_COUNT
	.align		4
        /*0024*/ 	.byte	0x02, 0x4a
	.zero		1
	.zero		1


	//----- nvinfo : EIATTR_EXIT_INSTR_OFFSETS
	.align		4
        /*0028*/ 	.byte	0x04, 0x1c
        /*002a*/ 	.short	(.L_70 - .L_69)


	//   ....[0]....
.L_69:
        /*002c*/ 	.word	0x00000010


	//----- nvinfo : EIATTR_MAX_THREADS
	.align		4
.L_70:
        /*0030*/ 	.byte	0x04, 0x05
        /*0032*/ 	.short	(.L_72 - .L_71)
.L_71:
        /*0034*/ 	.word	0x00000180
        /*0038*/ 	.word	0x00000001
        /*003c*/ 	.word	0x00000001


	//----- nvinfo : EIATTR_CBANK_PARAM_SIZE
	.align		4
.L_72:
        /*0040*/ 	.byte	0x03, 0x19
        /*0042*/ 	.short	0x0a00


	//----- nvinfo : EIATTR_PARAM_CBANK
	.align		4
        /*0044*/ 	.byte	0x04, 0x0a
        /*0046*/ 	.short	(.L_74 - .L_73)
	.align		4
.L_73:
        /*0048*/ 	.word	index@(.nv.constant0._ZN7cutlass13device_kernelIN5flash11enable_sm90INS1_16FlashAttnFwdSm90INS1_25CollectiveMainloopFwdSm90ILi2EN4cute5tupleIJNS5_1CILi1EEES8_S8_EEENS6_IJNS7_ILi128EEENS7_ILi160EEENS7_ILi192EEEEEELi128ENS_12float_e4m3_tEfNS_4arch4Sm90ELb0ELb0ELb1ELb0ELb1ELb0ELb0ELb1ELb1ELb1ELb1ELb0EEENS1_21CollectiveEpilogueFwdINS6_IJSA_SA_SB_EEES9_NS_10bfloat16_tESG_Li256ELb0ELb1ELb1ELb1EEENS1_19SingleTileSchedulerILb0ELb1ELb1ELi128EEEEEEEEEvNT_6ParamsE)
        /*004c*/ 	.short	0x0380
        /*004e*/ 	.short	0x0a00


	//----- nvinfo : EIATTR_SW_WAR
	.align		4
.L_74:
        /*0050*/ 	.byte	0x04, 0x36
        /*0052*/ 	.short	(.L_76 - .L_75)
.L_75:
        /*0054*/ 	.word	0x00000008
.L_76:


//--------------------- .nv.info._ZN7cutlass13device_kernelIN5flash11enable_sm90INS1_16FlashAttnFwdSm90INS1_25CollectiveMainloopFwdSm90ILi2EN4cute5tupleIJNS5_1CILi1EEES8_S8_EEENS6_IJNS7_ILi128EEENS7_ILi160EEENS7_ILi192EEEEEELi128ENS_12float_e4m3_tEfNS_4arch4Sm90ELb0ELb0ELb1ELb1ELb1ELb0ELb0ELb1ELb1ELb1ELb1ELb0EEENS1_21CollectiveEpilogueFwdINS6_IJSA_SA_SB_EEES9_NS_10bfloat16_tESG_Li256ELb1ELb1ELb1ELb1EEENS1_36VarlenDynamicPersistentTileSchedulerILi128ELi160ELi256ELi128ELb1ELb1ELb1ELb0ELb1ELb1EEEEEEEEEvNT_6ParamsE --------------------------
	.section	.nv.info._ZN7cutlass13device_kernelIN5flash11enable_sm90INS1_16FlashAttnFwdSm90INS1_25CollectiveMainloopFwdSm90ILi2EN4cute5tupleIJNS5_1CILi1EEES8_S8_EEENS6_IJNS7_ILi128EEENS7_ILi160EEENS7_ILi192EEEEEELi128ENS_12float_e4m3_tEfNS_4arch4Sm90ELb0ELb0ELb1ELb1ELb1ELb0ELb0ELb1ELb1ELb1ELb1ELb0EEENS1_21CollectiveEpilogueFwdINS6_IJSA_SA_SB_EEES9_NS_10bfloat16_tESG_Li256ELb1ELb1ELb1ELb1EEENS1_36VarlenDynamicPersistentTileSchedulerILi128ELi160ELi256ELi128ELb1ELb1ELb1ELb0ELb1ELb1EEEEEEEEEvNT_6ParamsE,"",@"SHT_CUDA_INFO"
	.sectionflags	@""
	.align	4


	//----- nvinfo : EIATTR_CUDA_API_VERSION
	.align		4
        /*0000*/ 	.byte	0x04, 0x37
        /*0002*/ 	.short	(.L_78 - .L_77)
.L_77:
        /*0004*/ 	.word	0x00000082


	//----- nvinfo : EIATTR_KPARAM_INFO
	.align		4
.L_78:
        /*0008*/ 	.byte	0x04, 0x17
        /*000a*/ 	.short	(.L_80 - .L_79)
.L_79:
        /*000c*/ 	.word	0x00000000
        /*0010*/ 	.short	0x0000
        /*0012*/ 	.short	0x0000
        /*0014*/ 	.byte	0x00, 0xf0, 0x01, 0x2a


	//----- nvinfo : EIATTR_SPARSE_MMA_MASK
	.align		4
.L_80:
        /*0018*/ 	.byte	0x03, 0x50
        /*001a*/ 	.short	0x0000


	//----- nvinfo : EIATTR_MAXREG_COUNT
	.align		4
        /*001c*/ 	.byte	0x03, 0x1b
        /*001e*/ 	.short	0x00a8


	//----- nvinfo : EIATTR_MERCURY_ISA_VERSION
	.align		4
        /*0020*/ 	.byte	0x03, 0x5f
        /*0022*/ 	.short	0x0101


	//----- nvinfo : EIATTR_VRC_CTA_INIT_COUNT
	.align		4
        /*0024*/ 	.byte	0x02, 0x4a
	.zero		1
	.zero		1


	//----- nvinfo : EIATTR_EXIT_INSTR_OFFSETS
	.align		4
        /*0028*/ 	.byte	0x04, 0x1c
        /*002a*/ 	.short	(.L_82 - .L_81)


	//   ....[0]....
.L_81:
        /*002c*/ 	.word	0x00000010


	//----- nvinfo : EIATTR_MAX_THREADS
	.align		4
.L_82:
        /*0030*/ 	.byte	0x04, 0x05
        /*0032*/ 	.short	(.L_84 - .L_83)
.L_83:
        /*0034*/ 	.word	0x00000180
        /*0038*/ 	.word	0x00000001
        /*003c*/ 	.word	0x00000001


	//----- nvinfo : EIATTR_CBANK_PARAM_SIZE
	.align		4
.L_84:
        /*0040*/ 	.byte	0x03, 0x19
        /*0042*/ 	.short	0x0a80


	//----- nvinfo : EIATTR_PARAM_CBANK
	.align		4
        /*0044*/ 	.byte	0x04, 0x0a
        /*0046*/ 	.short	(.L_86 - .L_85)
	.align		4
.L_85:
        /*0048*/ 	.word	index@(.nv.constant0._ZN7cutlass13device_kernelIN5flash11enable_sm90INS1_16FlashAttnFwdSm90INS1_25CollectiveMainloopFwdSm90ILi2EN4cute5tupleIJNS5_1CILi1EEES8_S8_EEENS6_IJNS7_ILi128EEENS7_ILi160EEENS7_ILi192EEEEEELi128ENS_12float_e4m3_tEfNS_4arch4Sm90ELb0ELb0ELb1ELb1ELb1ELb0ELb0ELb1ELb1ELb1ELb1ELb0EEENS1_21CollectiveEpilogueFwdINS6_IJSA_SA_SB_EEES9_NS_10bfloat16_tESG_Li256ELb1ELb1ELb1ELb1EEENS1_36VarlenDynamicPersistentTileSchedulerILi128ELi160ELi256ELi128ELb1ELb1ELb1ELb0ELb1ELb1EEEEEEEEEvNT_6ParamsE)
        /*004c*/ 	.short	0x0380
        /*004e*/ 	.short	0x0a80


	//----- nvinfo : EIATTR_SW_WAR
	.align		4
.L_86:
        /*0050*/ 	.byte	0x04, 0x36
        /*0052*/ 	.short	(.L_88 - .L_87)
.L_87:
        /*0054*/ 	.word	0x00000008
.L_88:


//--------------------- .nv.info._ZN7cutlass13device_kernelIN5flash11enable_sm90INS1_16FlashAttnFwdSm90INS1_25CollectiveMainloopFwdSm90ILi2EN4cute5tupleIJNS5_1CILi1EEES8_S8_EEENS6_IJNS7_ILi128EEENS7_ILi160EEENS7_ILi192EEEEEELi128ENS_12float_e4m3_tEfNS_4arch4Sm90ELb0ELb0ELb1ELb1ELb1ELb1ELb0ELb1ELb1ELb1ELb1ELb0EEENS1_21CollectiveEpilogueFwdINS6_IJSA_SA_SB_EEES9_NS_10bfloat16_tESG_Li256ELb1ELb1ELb1ELb1EEENS1_36VarlenDynamicPersistentTileSchedulerILi128ELi160ELi256ELi128ELb1ELb1ELb1ELb0ELb1ELb1EEEEEEEEEvNT_6ParamsE --------------------------
	.section	.nv.info._ZN7cutlass13device_kernelIN5flash11enable_sm90INS1_16FlashAttnFwdSm90INS1_25CollectiveMainloopFwdSm90ILi2EN4cute5tupleIJNS5_1CILi1EEES8_S8_EEENS6_IJNS7_ILi128EEENS7_ILi160EEENS7_ILi192EEEEEELi128ENS_12float_e4m3_tEfNS_4arch4Sm90ELb0ELb0ELb1ELb1ELb1ELb1ELb0ELb1ELb1ELb1ELb1ELb0EEENS1_21CollectiveEpilogueFwdINS6_IJSA_SA_SB_EEES9_NS_10bfloat16_tESG_Li256ELb1ELb1ELb1ELb1EEENS1_36VarlenDynamicPersistentTileSchedulerILi128ELi160ELi256ELi128ELb1ELb1ELb1ELb0ELb1ELb1EEEEEEEEEvNT_6ParamsE,"",@"SHT_CUDA_INFO"
	.sectionflags	@""
	.align	4


	//----- nvinfo : EIATTR_CUDA_API_VERSION
	.align		4
        /*0000*/ 	.byte	0x04, 0x37
        /*0002*/ 	.short	(.L_90 - .L_89)
.L_89:
        /*0004*/ 	.word	0x00000082


	//----- nvinfo : EIATTR_KPARAM_INFO
	.align		4
.L_90:
        /*0008*/ 	.byte	0x04, 0x17
        /*000a*/ 	.short	(.L_92 - .L_91)
.L_91:
        /*000c*/ 	.word	0x00000000
        /*0010*/ 	.short	0x0000
        /*0012*/ 	.short	0x0000
        /*0014*/ 	.byte	0x00, 0xf0, 0x01, 0x2a


	//----- nvinfo : EIATTR_SPARSE_MMA_MASK
	.align		4
.L_92:
        /*0018*/ 	.byte	0x03, 0x50
        /*001a*/ 	.short	0x0000


	//----- nvinfo : EIATTR_MAXREG_COUNT
	.align		4
        /*001c*/ 	.byte	0x03, 0x1b
        /*001e*/ 	.short	0x00a8


	//----- nvinfo : EIATTR_MERCURY_ISA_VERSION
	.align		4
        /*0020*/ 	.byte	0x03, 0x5f
        /*0022*/ 	.short	0x0101


	//----- nvinfo : EIATTR_VRC_CTA_INIT_COUNT
	.align		4
        /*0024*/ 	.byte	0x02, 0x4a
	.zero		1
	.zero		1


	//----- nvinfo : EIATTR_EXIT_INSTR_OFFSETS
	.align		4
        /*0028*/ 	.byte	0x04, 0x1c
        /*002a*/ 	.short	(.L_94 - .L_93)


	//   ....[0]....
.L_93:
        /*002c*/ 	.word	0x00000010


	//----- nvinfo : EIATTR_MAX_THREADS
	.align		4
.L_94:
        /*0030*/ 	.byte	0x04, 0x05
        /*0032*/ 	.short	(.L_96 - .L_95)
.L_95:
        /*0034*/ 	.word	0x00000180
        /*0038*/ 	.word	0x00000001
        /*003c*/ 	.word	0x00000001


	//----- nvinfo : EIATTR_CBANK_PARAM_SIZE
	.align		4
.L_96:
        /*0040*/ 	.byte	0x03, 0x19
        /*0042*/ 	.short	0x0a80


	//----- nvinfo : EIATTR_PARAM_CBANK
	.align		4
        /*0044*/ 	.byte	0x04, 0x0a
        /*0046*/ 	.short	(.L_98 - .L_97)
	.align		4
.L_97:
        /*0048*/ 	.word	index@(.nv.constant0._ZN7cutlass13device_kernelIN5flash11enable_sm90INS1_16FlashAttnFwdSm90INS1_25CollectiveMainloopFwdSm90ILi2EN4cute5tupleIJNS5_1CILi1EEES8_S8_EEENS6_IJNS7_ILi128EEENS7_ILi160EEENS7_ILi192EEEEEELi128ENS_12float_e4m3_tEfNS_4arch4Sm90ELb0ELb0ELb1ELb1ELb1ELb1ELb0ELb1ELb1ELb1ELb1ELb0EEENS1_21CollectiveEpilogueFwdINS6_IJSA_SA_SB_EEES9_NS_10bfloat16_tESG_Li256ELb1ELb1ELb1ELb1EEENS1_36VarlenDynamicPersistentTileSchedulerILi128ELi160ELi256ELi128ELb1ELb1ELb1ELb0ELb1ELb1EEEEEEEEEvNT_6ParamsE)
        /*004c*/ 	.short	0x0380
        /*004e*/ 	.short	0x0a80


	//----- nvinfo : EIATTR_SW_WAR
	.align		4
.L_98:
        /*0050*/ 	.byte	0x04, 0x36
        /*0052*/ 	.short	(.L_100 - .L_99)
.L_99:
        /*0054*/ 	.word	0x00000008
.L_100:


//--------------------- .nv.info._ZN7cutlass13device_kernelIN5flash11enable_sm90INS1_16FlashAttnFwdSm90INS1_25CollectiveMainloopFwdSm90ILi2EN4cute5tupleIJNS5_1CILi1EEES8_S8_EEENS6_IJNS7_ILi128EEESA_NS7_ILi192EEEEEELi128ENS_12float_e4m3_tEfNS_4arch4Sm90ELb0ELb1ELb1ELb0ELb1ELb0ELb0ELb1ELb1ELb1ELb1ELb0EEENS1_21CollectiveEpilogueFwdINS6_IJSA_SA_SA_EEES9_NS_10bfloat16_tESF_Li256ELb0ELb1ELb1ELb1EEENS1_19SingleTileSchedulerILb0ELb1ELb1ELi128EEEEEEEEEvNT_6ParamsE --------------------------
	.section	.nv.info._ZN7cutlass13device_kernelIN5flash11enable_sm90INS1_16FlashAttnFwdSm90INS1_25CollectiveMainloopFwdSm90ILi2EN4cute5tupleIJNS5_1CILi1EEES8_S8_EEENS6_IJNS7_ILi128EEESA_NS7_ILi192EEEEEELi128ENS_12float_e4m3_tEfNS_4arch4Sm90ELb0ELb1ELb1ELb0ELb1ELb0ELb0ELb1ELb1ELb1ELb1ELb0EEENS1_21CollectiveEpilogueFwdINS6_IJSA_SA_SA_EEES9_NS_10bfloat16_tESF_Li256ELb0ELb1ELb1ELb1EEENS1_19SingleTileSchedulerILb0ELb1ELb1ELi128EEEEEEEEEvNT_6ParamsE,"",@"SHT_CUDA_INFO"
	.sectionflags	@""
	.align	4


	//----- nvinfo : EIATTR_CUDA_API_VERSION
	.align		4
        /*0000*/ 	.byte	0x04, 0x37
        /*0002*/ 	.short	(.L_102 - .L_101)
.L_101:
        /*0004*/ 	.word	0x00000082


	//----- nvinfo : EIATTR_KPARAM_INFO
	.align		4
.L_102:
        /*0008*/ 	.byte	0x04, 0x17
        /*000a*/ 	.short	(.L_104 - .L_103)
.L_103:
        /*000c*/ 	.word	0x00000000
        /*0010*/ 	.short	0x0000
        /*0012*/ 	.short	0x0000
        /*0014*/ 	.byte	0x00, 0xf0, 0x01, 0x28


	//----- nvinfo : EIATTR_SPARSE_MMA_MASK
	.align		4
.L_104:
        /*0018*/ 	.byte	0x03, 0x50
        /*001a*/ 	.short	0x0000


	//----- nvinfo : EIATTR_MAXREG_COUNT
	.align		4
        /*001c*/ 	.byte	0x03, 0x1b
        /*001e*/ 	.short	0x00a8


	//----- nvinfo : EIATTR_MERCURY_ISA_VERSION
	.align		4
        /*0020*/ 	.byte	0x03, 0x5f
        /*0022*/ 	.short	0x0101


	//----- nvinfo : EIATTR_VRC_CTA_INIT_COUNT
	.align		4
        /*0024*/ 	.byte	0x02, 0x4a
	.zero		1
	.zero		1


	//----- nvinfo : EIATTR_EXIT_INSTR_OFFSETS
	.align		4
        /*0028*/ 	.byte	0x04, 0x1c
        /*002a*/ 	.short	(.L_106 - .L_105)


	//   ....[0]....
.L_105:
        /*002c*/ 	.word	0x00000010


	//----- nvinfo : EIATTR_MAX_THREADS
	.align		4
.L_106:
        /*0030*/ 	.byte	0x04, 0x05
        /*0032*/ 	.short	(.L_108 - .L_107)
.L_107:
        /*0034*/ 	.word	0x00000180
        /*0038*/ 	.word	0x00000001
        /*003c*/ 	.word	0x00000001


	//----- nvinfo : EIATTR_CBANK_PARAM_SIZE
	.align		4
.L_108:
        /*0040*/ 	.byte	0x03, 0x19
        /*0042*/ 	.short	0x0a00


	//----- nvinfo : EIATTR_PARAM_CBANK
	.align		4
        /*0044*/ 	.byte	0x04, 0x0a
        /*0046*/ 	.short	(.L_110 - .L_109)
	.align		4
.L_109:
        /*0048*/ 	.word	index@(.nv.constant0._ZN7cutlass13device_kernelIN5flash11enable_sm90INS1_16FlashAttnFwdSm90INS1_25CollectiveMainloopFwdSm90ILi2EN4cute5tupleIJNS5_1CILi1EEES8_S8_EEENS6_IJNS7_ILi128EEESA_NS7_ILi192EEEEEELi128ENS_12float_e4m3_tEfNS_4arch4Sm90ELb0ELb1ELb1ELb0ELb1ELb0ELb0ELb1ELb1ELb1ELb1ELb0EEENS1_21CollectiveEpilogueFwdINS6_IJSA_SA_SA_EEES9_NS_10bfloat16_tESF_Li256ELb0ELb1ELb1ELb1EEENS1_19SingleTileSchedulerILb0ELb1ELb1ELi128EEEEEEEEEvNT_6ParamsE)
        /*004c*/ 	.short	0x0380
        /*004e*/ 	.short	0x0a00


	//----- nvinfo : EIATTR_SW_WAR
	.align		4
.L_110:
        /*0050*/ 	.byte	0x04, 0x36
        /*0052*/ 	.short	(.L_112 - .L_111)
.L_111:
        /*0054*/ 	.word	0x00000008
.L_112:


//--------------------- .nv.info._ZN7cutlass13device_kernelIN5flash11enable_sm90INS1_16FlashAttnFwdSm90INS1_25CollectiveMainloopFwdSm90ILi2EN4cute5tupleIJNS5_1CILi1EEES8_S8_EEENS6_IJNS7_ILi128EEESA_NS7_ILi192EEEEEELi128ENS_12float_e4m3_tEfNS_4arch4Sm90ELb0ELb1ELb1ELb1ELb1ELb0ELb0ELb1ELb1ELb1ELb1ELb0EEENS1_21CollectiveEpilogueFwdINS6_IJSA_SA_SA_EEES9_NS_10bfloat16_tESF_Li256ELb1ELb1ELb1ELb1EEENS1_36VarlenDynamicPersistentTileSchedulerILi128ELi128ELi256ELi128ELb1ELb1ELb1ELb1ELb0ELb1EEEEEEEEEvNT_6ParamsE --------------------------
	.section	.nv.info._ZN7cutlass13device_kernelIN5flash11enable_sm90INS1_16FlashAttnFwdSm90INS1_25CollectiveMainloopFwdSm90ILi2EN4cute5tupleIJNS5_1CILi1EEES8_S8_EEENS6_IJNS7_ILi128EEESA_NS7_ILi192EEEEEELi128ENS_12float_e4m3_tEfNS_4arch4Sm90ELb0ELb1ELb1ELb1ELb1ELb0ELb0ELb1ELb1ELb1ELb1ELb0EEENS1_21CollectiveEpilogueFwdINS6_IJSA_SA_SA_EEES9_NS_10bfloat16_tESF_Li256ELb1ELb1ELb1ELb1EEENS1_36VarlenDynamicPersistentTileSchedulerILi128ELi128ELi256ELi128ELb1ELb1ELb1ELb1ELb0ELb1EEEEEEEEEvNT_6ParamsE,"",@"SHT_CUDA_INFO"
	.sectionflags	@""
	.align	4


	//----- nvinfo : EIATTR_CUDA_API_VERSION
	.align		4
        /*0000*/ 	.byte	0x04, 0x37
        /*0002*/ 	.short	(.L_114 - .L_113)
.L_113:
        /*0004*/ 	.word	0x00000082


	//----- nvinfo : EIATTR_KPARAM_INFO
	.align		4
.L_114:
        /*0008*/ 	.byte	0x04, 0x17
        /*000a*/ 	.short	(.L_116 - .L_115)
.L_115:
        /*000c*/ 	.word	0x00000000
        /*0010*/ 	.short	0x0000
        /*0012*/ 	.short	0x0000
        /*0014*/ 	.byte	0x00, 0xf0, 0x01, 0x2a


	//----- nvinfo : EIATTR_SPARSE_MMA_MASK
	.align		4
.L_116:
        /*0018*/ 	.byte	0x03, 0x50
        /*001a*/ 	.short	0x0000


	//----- nvinfo : EIATTR_MAXREG_COUNT
	.align		4
        /*001c*/ 	.byte	0x03, 0x1b
        /*001e*/ 	.short	0x00a8


	//----- nvinfo : EIATTR_MERCURY_ISA_VERSION
	.align		4
        /*0020*/ 	.byte	0x03, 0x5f
        /*0022*/ 	.short	0x0101


	//----- nvinfo : EIATTR_VRC_CTA_INIT_COUNT
	.align		4
        /*0024*/ 	.byte	0x02, 0x4a
	.zero		1
	.zero		1


	//----- nvinfo : EIATTR_EXIT_INSTR_OFFSETS
	.align		4
        /*0028*/ 	.byte	0x04, 0x1c
        /*002a*/ 	.short	(.L_118 - .L_117)


	//   ....[0]....
.L_117:
        /*002c*/ 	.word	0x00000010


	//----- nvinfo : EIATTR_MAX_THREADS
	.align		4
.L_118:
        /*0030*/ 	.byte	0x04, 0x05
        /*0032*/ 	.short	(.L_120 - .L_119)
.L_119:
        /*0034*/ 	.word	0x00000180
        /*0038*/ 	.word	0x00000001
        /*003c*/ 	.word	0x00000001


	//----- nvinfo : EIATTR_CBANK_PARAM_SIZE
	.align		4
.L_120:
        /*0040*/ 	.byte	0x03, 0x19
        /*0042*/ 	.short	0x0a80


	//----- nvinfo : EIATTR_PARAM_CBANK
	.align		4
        /*0044*/ 	.byte	0x04, 0x0a
        /*0046*/ 	.short	(.L_122 - .L_121)
	.align		4
.L_121:
        /*0048*/ 	.word	index@(.nv.constant0._ZN7cutlass13device_kernelIN5flash11enable_sm90INS1_16FlashAttnFwdSm90INS1_25CollectiveMainloopFwdSm90ILi2EN4cute5tupleIJNS5_1CILi1EEES8_S8_EEENS6_IJNS7_ILi128EEESA_NS7_ILi192EEEEEELi128ENS_12float_e4m3_tEfNS_4arch4Sm90ELb0ELb1ELb1ELb1ELb1ELb0ELb0ELb1ELb1ELb1ELb1ELb0EEENS1_21CollectiveEpilogueFwdINS6_IJSA_SA_SA_EEES9_NS_10bfloat16_tESF_Li256ELb1ELb1ELb1ELb1EEENS1_36VarlenDynamicPersistentTileSchedulerILi128ELi128ELi256ELi128ELb1ELb1ELb1ELb1ELb0ELb1EEEEEEEEEvNT_6ParamsE)
        /*004c*/ 	.short	0x0380
        /*004e*/ 	.short	0x0a80


	//----- nvinfo : EIATTR_SW_WAR
	.align		4
.L_122:
        /*0050*/ 	.byte	0x04, 0x36
        /*0052*/ 	.short	(.L_124 - .L_123)
.L_123:
        /*0054*/ 	.word	0x00000008
.L_124:


//--------------------- .nv.info._ZN7cutlass13device_kernelIN5flash11enable_sm90INS1_16FlashAttnFwdSm90INS1_25CollectiveMainloopFwdSm90ILi2EN4cute5tupleIJNS5_1CILi1EEES8_S8_EEENS6_IJNS7_ILi128EEESA_NS7_ILi192EEEEEELi128ENS_12float_e4m3_tEfNS_4arch4Sm90ELb0ELb1ELb1ELb1ELb1ELb1ELb0ELb1ELb1ELb1ELb1ELb0EEENS1_21CollectiveEpilogueFwdINS6_IJSA_SA_SA_EEES9_NS_10bfloat16_tESF_Li256ELb1ELb1ELb1ELb1EEENS1_36VarlenDynamicPersistentTileSchedulerILi128ELi128ELi256ELi128ELb1ELb1ELb1ELb1ELb0ELb1EEEEEEEEEvNT_6ParamsE --------------------------
	.section	.nv.info._ZN7cutlass13device_kernelIN5flash11enable_sm90INS1_16FlashAttnFwdSm90INS1_25CollectiveMainloopFwdSm90ILi2EN4cute5tupleIJNS5_1CILi1EEES8_S8_EEENS6_IJNS7_ILi128EEESA_NS7_ILi192EEEEEELi128ENS_12float_e4m3_tEfNS_4arch4Sm90ELb0ELb1ELb1ELb1ELb1ELb1ELb0ELb1ELb1ELb1ELb1ELb0EEENS1_21CollectiveEpilogueFwdINS6_IJSA_SA_SA_EEES9_NS_10bfloat16_tESF_Li256ELb1ELb1ELb1ELb1EEENS1_36VarlenDynamicPersistentTileSchedulerILi128ELi128ELi256ELi128ELb1ELb1ELb1ELb1ELb0ELb1EEEEEEEEEvNT_6ParamsE,"",@"SHT_CUDA_INFO"
	.sectionflags	@""
	.align	4


	//----- nvinfo : EIATTR_CUDA_API_VERSION
	.align		4
        /*0000*/ 	.byte	0x04, 0x37
        /*0002*/ 	.short	(.L_126 - .L_125)
.L_125:
        /*0004*/ 	.word	0x00000082


	//----- nvinfo : EIATTR_KPARAM_INFO
	.align		4
.L_126:
        /*0008*/ 	.byte	0x04, 0x17
        /*000a*/ 	.short	(.L_128 - .L_127)
.L_127:
        /*000c*/ 	.word	0x00000000
        /*0010*/ 	.short	0x0000
        /*0012*/ 	.short	0x0000
        /*0014*/ 	.byte	0x00, 0xf0, 0x01, 0x2a


	//----- nvinfo : EIATTR_SPARSE_MMA_MASK
	.align		4
.L_128:
        /*0018*/ 	.byte	0x03, 0x50
        /*001a*/ 	.short	0x0000


	//----- nvinfo : EIATTR_MAXREG_COUNT
	.align		4
        /*001c*/ 	.byte	0x03, 0x1b
        /*001e*/ 	.short	0x00a8


	//----- nvinfo : EIATTR_MERCURY_ISA_VERSION
	.align		4
        /*0020*/ 	.byte	0x03, 0x5f
        /*0022*/ 	.short	0x0101


	//----- nvinfo : EIATTR_VRC_CTA_INIT_COUNT
	.align		4
        /*0024*/ 	.byte	0x02, 0x4a
	.zero		1
	.zero		1


	//----- nvinfo : EIATTR_EXIT_INSTR_OFFSETS
	.align		4
        /*0028*/ 	.byte	0x04, 0x1c
        /*002a*/ 	.short	(.L_130 - .L_129)


	//   ....[0]....
.L_129:
        /*002c*/ 	.word	0x00000010


	//----- nvinfo : EIATTR_MAX_THREADS
	.align		4
.L_130:
        /*0030*/ 	.byte	0x04, 0x05
        /*0032*/ 	.short	(.L_132 - .L_131)
.L_131:
        /*0034*/ 	.word	0x00000180
        /*0038*/ 	.word	0x00000001
        /*003c*/ 	.word	0x00000001


	//----- nvinfo : EIATTR_CBANK_PARAM_SIZE
	.align		4
.L_132:
        /*0040*/ 	.byte	0x03, 0x19
        /*0042*/ 	.short	0x0a80


	//----- nvinfo : EIATTR_PARAM_CBANK
	.align		4
        /*0044*/ 	.byte	0x04, 0x0a
        /*0046*/ 	.short	(.L_134 - .L_133)
	.align		4
.L_133:
        /*0048*/ 	.word	index@(.nv.constant0._ZN7cutlass13device_kernelIN5flash11enable_sm90INS1_16FlashAttnFwdSm90INS1_25CollectiveMainloopFwdSm90ILi2EN4cute5tupleIJNS5_1CILi1EEES8_S8_EEENS6_IJNS7_ILi128EEESA_NS7_ILi192EEEEEELi128ENS_12float_e4m3_tEfNS_4arch4Sm90ELb0ELb1ELb1ELb1ELb1ELb1ELb0ELb1ELb1ELb1ELb1ELb0EEENS1_21CollectiveEpilogueFwdINS6_IJSA_SA_SA_EEES9_NS_10bfloat16_tESF_Li256ELb1ELb1ELb1ELb1EEENS1_36VarlenDynamicPersistentTileSchedulerILi128ELi128ELi256ELi128ELb1ELb1ELb1ELb1ELb0ELb1EEEEEEEEEvNT_6ParamsE)
        /*004c*/ 	.short	0x0380
        /*004e*/ 	.short	0x0a80


	//----- nvinfo : EIATTR_SW_WAR
	.align		4
.L_134:
        /*0050*/ 	.byte	0x04, 0x36
        /*0052*/ 	.short	(.L_136 - .L_135)
.L_135:
        /*0054*/ 	.word	0x00000008
.L_136:


//--------------------- .nv.info._ZN7cutlass13device_kernelIN5flash11enable_sm90INS1_16FlashAttnFwdSm90INS1_25CollectiveMainloopFwdSm90ILi2EN4cute5tupleIJNS5_1CILi1EEES8_S8_EEENS6_IJNS7_ILi128EEENS7_ILi160EEENS7_ILi192EEEEEELi128ENS_12float_e4m3_tEfNS_4arch4Sm90ELb1ELb0ELb1ELb0ELb1ELb0ELb0ELb1ELb1ELb1ELb1ELb0EEENS1_21CollectiveEpilogueFwdINS6_IJSA_SA_SB_EEES9_NS_10bfloat16_tESG_Li256ELb0ELb1ELb1ELb1EEENS1_19SingleTileSchedulerILb0ELb1ELb1ELi128EEEEEEEEEvNT_6ParamsE --------------------------
	.section	.nv.info._ZN7cutlass13device_kernelIN5flash11enable_sm90INS1_16FlashAttnFwdSm90INS1_25CollectiveMainloopFwdSm90ILi2EN4cute5tupleIJNS5_1CILi1EEES8_S8_EEENS6_IJNS7_ILi128EEENS7_ILi160EEENS7_ILi192EEEEEELi128ENS_12float_e4m3_tEfNS_4arch4Sm90ELb1ELb0ELb1ELb0ELb1ELb0ELb0ELb1ELb1ELb1ELb1ELb0EEENS1_21CollectiveEpilogueFwdINS6_IJSA_SA_SB_EEES9_NS_10bfloat16_tESG_Li256ELb0ELb1ELb1ELb1EEENS1_19SingleTileSchedulerILb0ELb1ELb1ELi128EEEEEEEEEvNT_6ParamsE,"",@"SHT_CUDA_INFO"
	.sectionflags	@""
	.align	4


	//----- nvinfo : EIATTR_CUDA_API_VERSION
	.align		4
        /*0000*/ 	.byte	0x04, 0x37
        /*0002*/ 	.short	(.L_138 - .L_137)
.L_137:
        /*0004*/ 	.word	0x00000082


	//----- nvinfo : EIATTR_KPARAM_INFO
	.align		4
.L_138:
        /*0008*/ 	.byte	0x04, 0x17
        /*000a*/ 	.short	(.L_140 - .L_139)
.L_139:
        /*000c*/ 	.word	0x00000000
        /*0010*/ 	.short	0x0000
        /*0012*/ 	.short	0x0000
        /*0014*/ 	.byte	0x00, 0xf0, 0x01, 0x28


	//----- nvinfo : EIATTR_SPARSE_MMA_MASK
	.align		4
.L_140:
        /*0018*/ 	.byte	0x03, 0x50
        /*001a*/ 	.short	0x0000


	//----- nvinfo : EIATTR_MAXREG_COUNT
	.align		4
        /*001c*/ 	.byte	0x03, 0x1b
        /*001e*/ 	.short	0x00a8


	//----- nvinfo : EIATTR_MERCURY_ISA_VERSION
	.align		4
        /*0020*/ 	.byte	0x03, 0x5f
        /*0022*/ 	.short	0x0101


	//----- nvinfo : EIATTR_VRC_CTA_INIT_COUNT
	.align		4
        /*0024*/ 	.byte	0x02, 0x4a
	.zero		1
	.zero		1


	//----- nvinfo : EIATTR_EXIT_INSTR_OFFSETS
	.align		4
        /*0028*/ 	.byte	0x04, 0x1c
        /*002a*/ 	.short	(.L_142 - .L_141)


	//   ....[0]....
.L_141:
        /*002c*/ 	.word	0x00000010


	//----- nvinfo : EIATTR_MAX_THREADS
	.align		4
.L_142:
        /*0030*/ 	.byte	0x04, 0x05
        /*0032*/ 	.short	(.L_144 - .L_143)
.L_143:
        /*0034*/ 	.word	0x00000180
        /*0038*/ 	.word	0x00000001
        /*003c*/ 	.word	0x00000001


	//----- nvinfo : EIATTR_CBANK_PARAM_SIZE
	.align		4
.L_144:
        /*0040*/ 	.byte	0x03, 0x19
        /*0042*/ 	.short	0x0a00


	//----- nvinfo : EIATTR_PARAM_CBANK
	.align		4
        /*0044*/ 	.byte	0x04, 0x0a
        /*0046*/ 	.short	(.L_146 - .L_145)
	.align		4
.L_145:
        /*0048*/ 	.word	index@(.nv.constant0._ZN7cutlass13device_kernelIN5flash11enable_sm90INS1_16FlashAttnFwdSm90INS1_25CollectiveMainloopFwdSm90ILi2EN4cute5tupleIJNS5_1CILi1EEES8_S8_EEENS6_IJNS7_ILi128EEENS7_ILi160EEENS7_ILi192EEEEEELi128ENS_12float_e4m3_tEfNS_4arch4Sm90ELb1ELb0ELb1ELb0ELb1ELb0ELb0ELb1ELb1ELb1ELb1ELb0EEENS1_21CollectiveEpilogueFwdINS6_IJSA_SA_SB_EEES9_NS_10bfloat16_tESG_Li256ELb0ELb1ELb1ELb1EEENS1_19SingleTileSchedulerILb0ELb1ELb1ELi128EEEEEEEEEvNT_6ParamsE)
        /*004c*/ 	.short	0x0380
        /*004e*/ 	.short	0x0a00


	//----- nvinfo : EIATTR_SW_WAR
	.align		4
.L_146:
        /*0050*/ 	.byte	0x04, 0x36
        /*0052*/ 	.short	(.L_148 - .L_147)
.L_147:
        /*0054*/ 	.word	0x00000008
.L_148:


//--------------------- .nv.info._ZN7cutlass13device_kernelIN5flash11enable_sm90INS1_16FlashAttnFwdSm90INS1_25CollectiveMainloopFwdSm90ILi2EN4cute5tupleIJNS5_1CILi1EEES8_S8_EEENS6_IJNS7_ILi128EEENS7_ILi160EEENS7_ILi192EEEEEELi128ENS_12float_e4m3_tEfNS_4arch4Sm90ELb1ELb0ELb1ELb1ELb1ELb0ELb0ELb1ELb1ELb1ELb1ELb0EEENS1_21CollectiveEpilogueFwdINS6_IJSA_SA_SB_EEES9_NS_10bfloat16_tESG_Li256ELb1ELb1ELb1ELb1EEENS1_36VarlenDynamicPersistentTileSchedulerILi128ELi160ELi256ELi128ELb1ELb1ELb1ELb1ELb1ELb1EEEEEEEEEvNT_6ParamsE --------------------------
	.section	.nv.info._ZN7cutlass13device_kernelIN5flash11enable_sm90INS1_16FlashAttnFwdSm90INS1_25CollectiveMainloopFwdSm90ILi2EN4cute5tupleIJNS5_1CILi1EEES8_S8_EEENS6_IJNS7_ILi128EEENS7_ILi160EEENS7_ILi192EEEEEELi128ENS_12float_e4m3_tEfNS_4arch4Sm90ELb1ELb0ELb1ELb1ELb1ELb0ELb0ELb1ELb1ELb1ELb1ELb0EEENS1_21CollectiveEpilogueFwdINS6_IJSA_SA_SB_EEES9_NS_10bfloat16_tESG_Li256ELb1ELb1ELb1ELb1EEENS1_36VarlenDynamicPersistentTileSchedulerILi128ELi160ELi256ELi128ELb1ELb1ELb1ELb1ELb1ELb1EEEEEEEEEvNT_6ParamsE,"",@"SHT_CUDA_INFO"
	.sectionflags	@""
	.align	4


	//----- nvinfo : EIATTR_CUDA_API_VERSION
	.align		4
        /*0000*/ 	.byte	0x04, 0x37
        /*0002*/ 	.short	(.L_150 - .L_149)
.L_149:
        /*0004*/ 	.word	0x00000082


	//----- nvinfo : EIATTR_KPARAM_INFO
	.align		4
.L_150:
        /*0008*/ 	.byte	0x04, 0x17
        /*000a*/ 	.short	(.L_152 - .L_151)
.L_151:
        /*000c*/ 	.word	0x00000000
        /*0010*/ 	.short	0x0000
        /*0012*/ 	.short	0x0000
        /*0014*/ 	.byte	0x00, 0xf0, 0x01, 0x2a


	//----- nvinfo : EIATTR_SPARSE_MMA_MASK
	.align		4
.L_152:
        /*0018*/ 	.byte	0x03, 0x50
        /*001a*/ 	.short	0x0000


	//----- nvinfo : EIATTR_MAXREG_COUNT
	.align		4
        /*001c*/ 	.byte	0x03, 0x1b
        /*001e*/ 	.short	0x00a8


	//----- nvinfo : EIATTR_MERCURY_ISA_VERSION
	.align		4
        /*0020*/ 	.byte	0x03, 0x5f
        /*0022*/ 	.short	0x0101


	//----- nvinfo : EIATTR_VRC_CTA_INIT_COUNT
	.align		4
        /*0024*/ 	.byte	0x02, 0x4a
	.zero		1
	.zero		1


	//----- nvinfo : EIATTR_EXIT_INSTR_OFFSETS
	.align		4
        /*0028*/ 	.byte	0x04, 0x1c
        /*002a*/ 	.short	(.L_154 - .L_153)


	//   ....[0]....
.L_153:
        /*002c*/ 	.word	0x00000010


	//----- nvinfo : EIATTR_MAX_THREADS
	.align		4
.L_154:
        /*0030*/ 	.byte	0x04, 0x05
        /*0032*/ 	.short	(.L_156 - .L_155)
.L_155:
        /*0034*/ 	.word	0x00000180
        /*0038*/ 	.word	0x00000001
        /*003c*/ 	.word	0x00000001


	//----- nvinfo : EIATTR_CBANK_PARAM_SIZE
	.align		4
.L_156:
        /*0040*/ 	.byte	0x03, 0x19
        /*0042*/ 	.short	0x0a80


	//----- nvinfo : EIATTR_PARAM_CBANK
	.align		4
        /*0044*/ 	.byte	0x04, 0x0a
        /*0046*/ 	.short	(.L_158 - .L_157)
	.align		4
.L_157:
        /*0048*/ 	.word	index@(.nv.constant0._ZN7cutlass13device_kernelIN5flash11enable_sm90INS1_16FlashAttnFwdSm90INS1_25CollectiveMainloopFwdSm90ILi2EN4cute5tupleIJNS5_1CILi1EEES8_S8_EEENS6_IJNS7_ILi128EEENS7_ILi160EEENS7_ILi192EEEEEELi128ENS_12float_e4m3_tEfNS_4arch4Sm90ELb1ELb0ELb1ELb1ELb1ELb0ELb0ELb1ELb1ELb1ELb1ELb0EEENS1_21CollectiveEpilogueFwdINS6_IJSA_SA_SB_EEES9_NS_10bfloat16_tESG_Li256ELb1ELb1ELb1ELb1EEENS1_36VarlenDynamicPersistentTileSchedulerILi128ELi160ELi256ELi128ELb1ELb1ELb1ELb1ELb1ELb1EEEEEEEEEvNT_6ParamsE)
        /*004c*/ 	.short	0x0380
        /*004e*/ 	.short	0x0a80


	//----- nvinfo : EIATTR_SW_WAR
	.align		4
.L_158:
        /*0050*/ 	.byte	0x04, 0x36
        /*0052*/ 	.short	(.L_160 - .L_159)
.L_159:
        /*0054*/ 	.word	0x00000008
.L_160:


//--------------------- .nv.info._ZN7cutlass13device_kernelIN5flash11enable_sm90INS1_16FlashAttnFwdSm90INS1_25CollectiveMainloopFwdSm90ILi2EN4cute5tupleIJNS5_1CILi1EEES8_S8_EEENS6_IJNS7_ILi128EEENS7_ILi160EEENS7_ILi192EEEEEELi128ENS_12float_e4m3_tEfNS_4arch4Sm90ELb1ELb0ELb1ELb1ELb1ELb1ELb0ELb1ELb1ELb1ELb1ELb0EEENS1_21CollectiveEpilogueFwdINS6_IJSA_SA_SB_EEES9_NS_10bfloat16_tESG_Li256ELb1ELb1ELb1ELb1EEENS1_36VarlenDynamicPersistentTileSchedulerILi128ELi160ELi256ELi128ELb1ELb1ELb1ELb1ELb1ELb1EEEEEEEEEvNT_6ParamsE --------------------------
	.section	.nv.info._ZN7cutlass13device_kernelIN5flash11enable_sm90INS1_16FlashAttnFwdSm90INS1_25CollectiveMainloopFwdSm90ILi2EN4cute5tupleIJNS5_1CILi1EEES8_S8_EEENS6_IJNS7_ILi128EEENS7_ILi160EEENS7_ILi192EEEEEELi128ENS_12float_e4m3_tEfNS_4arch4Sm90ELb1ELb0ELb1ELb1ELb1ELb1ELb0ELb1ELb1ELb1ELb1ELb0EEENS1_21CollectiveEpilogueFwdINS6_IJSA_SA_SB_EEES9_NS_10bfloat16_tESG_Li256ELb1ELb1ELb1ELb1EEENS1_36VarlenDynamicPersistentTileSchedulerILi128ELi160ELi256ELi128ELb1ELb1ELb1ELb1ELb1ELb1EEEEEEEEEvNT_6ParamsE,"",@"SHT_CUDA_INFO"
	.sectionflags	@""
	.align	4


	//----- nvinfo : EIATTR_CUDA_API_VERSION
	.align		4
        /*0000*/ 	.byte	0x04, 0x37
        /*0002*/ 	.short	(.L_162 - .L_161)
.L_161:
        /*0004*/ 	.word	0x00000082


	//----- nvinfo : EIATTR_KPARAM_INFO
	.align		4
.L_162:
        /*0008*/ 	.byte	0x04, 0x17
        /*000a*/ 	.short	(.L_164 - .L_163)
.L_163:
        /*000c*/ 	.word	0x00000000
        /*0010*/ 	.short	0x0000
        /*0012*/ 	.short	0x0000
        /*0014*/ 	.byte	0x00, 0xf0, 0x01, 0x2a


	//----- nvinfo : EIATTR_SPARSE_MMA_MASK
	.align		4
.L_164:
        /*0018*/ 	.byte	0x03, 0x50
        /*001a*/ 	.short	0x0000


	//----- nvinfo : EIATTR_MAXREG_COUNT
	.align		4
        /*001c*/ 	.byte	0x03, 0x1b
        /*001e*/ 	.short	0x00a8


	//----- nvinfo : EIATTR_MERCURY_ISA_VERSION
	.align		4
        /*0020*/ 	.byte	0x03, 0x5f
        /*0022*/ 	.short	0x0101


	//----- nvinfo : EIATTR_VRC_CTA_INIT_COUNT
	.align		4
        /*0024*/ 	.byte	0x02, 0x4a
	.zero		1
	.zero		1


	//----- nvinfo : EIATTR_EXIT_INSTR_OFFSETS
	.align		4
        /*0028*/ 	.byte	0x04, 0x1c
        /*002a*/ 	.short	(.L_166 - .L_165)


	//   ....[0]....
.L_165:
        /*002c*/ 	.word	0x00000010


	//----- nvinfo : EIATTR_MAX_THREADS
	.align		4
.L_166:
        /*0030*/ 	.byte	0x04, 0x05
        /*0032*/ 	.short	(.L_168 - .L_167)
.L_167:
        /*0034*/ 	.word	0x00000180
        /*0038*/ 	.word	0x00000001
        /*003c*/ 	.word	0x00000001


	//----- nvinfo : EIATTR_CBANK_PARAM_SIZE
	.align		4
.L_168:
        /*0040*/ 	.byte	0x03, 0x19
        /*0042*/ 	.short	0x0a80


	//----- nvinfo : EIATTR_PARAM_CBANK
	.align		4
        /*0044*/ 	.byte	0x04, 0x0a
        /*0046*/ 	.short	(.L_170 - .L_169)
	.align		4
.L_169:
        /*0048*/ 	.word	index@(.nv.constant0._ZN7cutlass13device_kernelIN5flash11enable_sm90INS1_16FlashAttnFwdSm90INS1_25CollectiveMainloopFwdSm90ILi2EN4cute5tupleIJNS5_1CILi1EEES8_S8_EEENS6_IJNS7_ILi128EEENS7_ILi160EEENS7_ILi192EEEEEELi128ENS_12float_e4m3_tEfNS_4arch4Sm90ELb1ELb0ELb1ELb1ELb1ELb1ELb0ELb1ELb1ELb1ELb1ELb0EEENS1_21CollectiveEpilogueFwdINS6_IJSA_SA_SB_EEES9_NS_10bfloat16_tESG_Li256ELb1ELb1ELb1ELb1EEENS1_36VarlenDynamicPersistentTileSchedulerILi128ELi160ELi256ELi128ELb1ELb1ELb1ELb1ELb1ELb1EEEEEEEEEvNT_6ParamsE)
        /*004c*/ 	.short	0x0380
        /*004e*/ 	.short	0x0a80


	//----- nvinfo : EIATTR_SW_WAR
	.align		4
.L_170:
        /*0050*/ 	.byte	0x04, 0x36
        /*0052*/ 	.short	(.L_172 - .L_171)
.L_171:
        /*0054*/ 	.word	0x00000008
.L_172:


//--------------------- .nv.callgraph             --------------------------
	.section	.nv.callgraph,"",@"SHT_CUDA_CALLGRAPH"
	.align	4
	.sectionentsize	8
	.align		4
        /*0000*/ 	.word	0x00000000
	.align		4
        /*0004*/ 	.word	0xffffffff
	.align		4
        /*0008*/ 	.word	0x00000000
	.align		4
        /*000c*/ 	.word	0xfffffffe
	.align		4
        /*0010*/ 	.word	0x00000000
	.align		4
        /*0014*/ 	.word	0xfffffffd
	.align		4
        /*0018*/ 	.word	0x00000000
	.align		4
        /*001c*/ 	.word	0xfffffffc


//--------------------- .nv.constant4             --------------------------
	.section	.nv.constant4,"a",@progbits
	.align	8
	.align		8
.nv.constant4:
        /*0000*/ 	.dword	_ZN87_INTERNAL_2a0913c8_51_flash_fwd_hdimdiff_e4m3_paged_split_softcap_sm90_cu_f3e6f9ee_39054cuda3std3__45__cpo5beginE
	.align		8
        /*0008*/ 	.dword	_ZN87_INTERNAL_2a0913c8_51_flash_fwd_hdimdiff_e4m3_paged_split_softcap_sm90_cu_f3e6f9ee_39054cuda3std3__45__cpo3endE
	.align		8
        /*0010*/ 	.dword	_ZN87_INTERNAL_2a0913c8_51_flash_fwd_hdimdiff_e4m3_paged_split_softcap_sm90_cu_f3e6f9ee_39054cuda3std3__45__cpo6cbeginE
	.align		8
        /*0018*/ 	.dword	_ZN87_INTERNAL_2a0913c8_51_flash_fwd_hdimdiff_e4m3_paged_split_softcap_sm90_cu_f3e6f9ee_39054cuda3std3__45__cpo4cendE
	.align		8
        /*0020*/ 	.dword	_ZN87_INTERNAL_2a0913c8_51_flash_fwd_hdimdiff_e4m3_paged_split_softcap_sm90_cu_f3e6f9ee_39054cuda3std3__489_GLOBAL__N__2a0913c8_51_flash_fwd_hdimdiff_e4m3_paged_split_softcap_sm90_cu_f3e6f9ee_39056ignoreE
	.align		8
        /*0028*/ 	.dword	_ZN87_INTERNAL_2a0913c8_51_flash_fwd_hdimdiff_e4m3_paged_split_softcap_sm90_cu_f3e6f9ee_39054cuda3std3__419piecewise_constructE
	.align		8
        /*0030*/ 	.dword	_ZN87_INTERNAL_2a0913c8_51_flash_fwd_hdimdiff_e4m3_paged_split_softcap_sm90_cu_f3e6f9ee_39054cuda3std3__48in_placeE
	.align		8
        /*0038*/ 	.dword	_ZN87_INTERNAL_2a0913c8_51_flash_fwd_hdimdiff_e4m3_paged_split_softcap_sm90_cu_f3e6f9ee_39054cuda3std6ranges3__45__cpo4swapE
	.align		8
        /*0040*/ 	.dword	_ZN87_INTERNAL_2a0913c8_51_flash_fwd_hdimdiff_e4m3_paged_split_softcap_sm90_cu_f3e6f9ee_39054cuda3std6ranges3__45__cpo9iter_moveE
	.align		8
        /*0048*/ 	.dword	_ZN87_INTERNAL_2a0913c8_51_flash_fwd_hdimdiff_e4m3_paged_split_softcap_sm90_cu_f3e6f9ee_39054cute7productE
	.align		8
        /*0050*/ 	.dword	_ZN87_INTERNAL_2a0913c8_51_flash_fwd_hdimdiff_e4m3_paged_split_softcap_sm90_cu_f3e6f9ee_39054cute1_E


//--------------------- .text._ZN7cutlass13device_kernelIN5flash11enable_sm90INS1_16FlashAttnFwdSm90INS1_25CollectiveMainloopFwdSm90ILi2EN4cute5tupleIJNS5_1CILi1EEES8_S8_EEENS6_IJNS7_ILi128EEENS7_ILi160EEENS7_ILi192EEEEEELi128ENS_12float_e4m3_tEfNS_4arch4Sm90ELb0ELb0ELb1ELb0ELb1ELb0ELb0ELb1ELb1ELb1ELb1ELb0EEENS1_21CollectiveEpilogueFwdINS6_IJSA_SA_SB_EEES9_NS_10bfloat16_tESG_Li256ELb0ELb1ELb1ELb1EEENS1_19SingleTileSchedulerILb0ELb1ELb1ELi128EEEEEEEEEvNT_6ParamsE --------------------------
	.section	.text._ZN7cutlass13device_kernelIN5flash11enable_sm90INS1_16FlashAttnFwdSm90INS1_25CollectiveMainloopFwdSm90ILi2EN4cute5tupleIJNS5_1CILi1EEES8_S8_EEENS6_IJNS7_ILi128EEENS7_ILi160EEENS7_ILi192EEEEEELi128ENS_12float_e4m3_tEfNS_4arch4Sm90ELb0ELb0ELb1ELb0ELb1ELb0ELb0ELb1ELb1ELb1ELb1ELb0EEENS1_21CollectiveEpilogueFwdINS6_IJSA_SA_SB_EEES9_NS_10bfloat16_tESG_Li256ELb0ELb1ELb1ELb1EEENS1_19SingleTileSchedulerILb0ELb1ELb1ELi128EEEEEEEEEvNT_6ParamsE,"ax",@progbits
	.align	128
.text._ZN7cutlass13device_kernelIN5flash11enable_sm90INS1_16FlashAttnFwdSm90INS1_25CollectiveMainloopFwdSm90ILi2EN4cute5tupleIJNS5_1CILi1EEES8_S8_EEENS6_IJNS7_ILi128EEENS7_ILi160EEENS7_ILi192EEEEEELi128ENS_12float_e4m3_tEfNS_4arch4Sm90ELb0ELb0ELb1ELb0ELb1ELb0ELb0ELb1ELb1ELb1ELb1ELb0EEENS1_21CollectiveEpilogueFwdINS6_IJSA_SA_SB_EEES9_NS_10bfloat16_tESG_Li256ELb0ELb1ELb1ELb1EEENS1_19SingleTileSchedulerILb0ELb1ELb1ELi128EEEEEEEEEvNT_6ParamsE:
        .type           _ZN7cutlass13device_kernelIN5flash11enable_sm90INS1_16FlashAttnFwdSm90INS1_25CollectiveMainloopFwdSm90ILi2EN4cute5tupleIJNS5_1CILi1EEES8_S8_EEENS6_IJNS7_ILi128EEENS7_ILi160EEENS7_ILi192EEEEEELi128ENS_12float_e4m3_tEfNS_4arch4Sm90ELb0ELb0ELb1ELb0ELb1ELb0ELb0ELb1ELb1ELb1ELb1ELb0EEENS1_21CollectiveEpilogueFwdINS6_IJSA_SA_SB_EEES9_NS_10bfloat16_tESG_Li256ELb0ELb1ELb1ELb1EEENS1_19SingleTileSchedulerILb0ELb1ELb1ELi128EEEEEEEEEvNT_6ParamsE,@function
        .size           _ZN7cutlass13device_kernelIN5flash11enable_sm90INS1_16FlashAttnFwdSm90INS1_25CollectiveMainloopFwdSm90ILi2EN4cute5tupleIJNS5_1CILi1EEES8_S8_EEENS6_IJNS7_ILi128EEENS7_ILi160EEENS7_ILi192EEEEEELi128ENS_12float_e4m3_tEfNS_4arch4Sm90ELb0ELb0ELb1ELb0ELb1ELb0ELb0ELb1ELb1ELb1ELb1ELb0EEENS1_21CollectiveEpilogueFwdINS6_IJSA_SA_SB_EEES9_NS_10bfloat16_tESG_Li256ELb0ELb1ELb1ELb1EEENS1_19SingleTileSchedulerILb0ELb1ELb1ELi128EEEEEEEEEvNT_6ParamsE,(.L_x_9 - _ZN7cutlass13device_kernelIN5flash11enable_sm90INS1_16FlashAttnFwdSm90INS1_25CollectiveMainloopFwdSm90ILi2EN4cute5tupleIJNS5_1CILi1EEES8_S8_EEENS6_IJNS7_ILi128EEENS7_ILi160EEENS7_ILi192EEEEEELi128ENS_12float_e4m3_tEfNS_4arch4Sm90ELb0ELb0ELb1ELb0ELb1ELb0ELb0ELb1ELb1ELb1ELb1ELb0EEENS1_21CollectiveEpilogueFwdINS6_IJSA_SA_SB_EEES9_NS_10bfloat16_tESG_Li256ELb0ELb1ELb1ELb1EEENS1_19SingleTileSchedulerILb0ELb1ELb1ELi128EEEEEEEEEvNT_6ParamsE)
        .other          _ZN7cutlass13device_kernelIN5flash11enable_sm90INS1_16FlashAttnFwdSm90INS1_25CollectiveMainloopFwdSm90ILi2EN4cute5tupleIJNS5_1CILi1EEES8_S8_EEENS6_IJNS7_ILi128EEENS7_ILi160EEENS7_ILi192EEEEEELi128ENS_12float_e4m3_tEfNS_4arch4Sm90ELb0ELb0ELb1ELb0ELb1ELb0ELb0ELb1ELb1ELb1ELb1ELb0EEENS1_21CollectiveEpilogueFwdINS6_IJSA_SA_SB_EEES9_NS_10bfloat16_tESG_Li256ELb0ELb1ELb1ELb1EEENS1_19SingleTileSchedulerILb0ELb1ELb1ELi128EEEEEEEEEvNT_6ParamsE,@"STO_CUDA_ENTRY STV_DEFAULT"
_ZN7cutlass13device_kernelIN5flash11enable_sm90INS1_16FlashAttnFwdSm90INS1_25CollectiveMainloopFwdSm90ILi2EN4cute5tupleIJNS5_1CILi1EEES8_S8_EEENS6_IJNS7_ILi128EEENS7_ILi160EEENS7_ILi192EEEEEELi128ENS_12float_e4m3_tEfNS_4arch4Sm90ELb0ELb0ELb1ELb0ELb1ELb0ELb0ELb1ELb1ELb1ELb1ELb0EEENS1_21CollectiveEpilogueFwdINS6_IJSA_SA_SB_EEES9_NS_10bfloat16_tESG_Li256ELb0ELb1ELb1ELb1EEENS1_19SingleTileSchedulerILb0ELb1ELb1ELi128EEEEEEEEEvNT_6ParamsE:
[----:B------:R-:W-:Y:S01]  /*0000*/  LDC R1, c[0x0][0x37c] ;  /* 0x0000df00ff017b82 */ /* 0x000fe20000000800 */
[----:B------:R-:W-:Y:S05]  /*0010*/  EXIT ;  /* 0x000000000000794d */ /* 0x000fea0003800000 */
.L_x_0:
[----:B------:R-:W-:-:S00]  /*0020*/  BRA `(.L_x_0) ;  /* 0xfffffffc00fc7947 */ /* 0x000fc0000383ffff */
[----:B------:R-:W-:-:S00]  /*0030*/  NOP ;  /* 0x0000000000007918 */ /* 0x000fc00000000000 */
        /* <DEDUP_REMOVED lines=12> */
.L_x_9:


//--------------------- .text._ZN7cutlass13device_kernelIN5flash11enable_sm90INS1_16FlashAttnFwdSm90INS1_25CollectiveMainloopFwdSm90ILi2EN4cute5tupleIJNS5_1CILi1EEES8_S8_EEENS6_IJNS7_ILi128EEENS7_ILi160EEENS7_ILi192EEEEEELi128ENS_12float_e4m3_tEfNS_4arch4Sm90ELb0ELb0ELb1ELb1ELb1ELb0ELb0ELb1ELb1ELb1ELb1ELb0EEENS1_21CollectiveEpilogueFwdINS6_IJSA_SA_SB_EEES9_NS_10bfloat16_tESG_Li256ELb1ELb1ELb1ELb1EEENS1_36VarlenDynamicPersistentTileSchedulerILi128ELi160ELi256ELi128ELb1ELb1ELb1ELb0ELb1ELb1EEEEEEEEEvNT_6ParamsE --------------------------
	.section	.text._ZN7cutlass13device_kernelIN5flash11enable_sm90INS1_16FlashAttnFwdSm90INS1_25CollectiveMainloopFwdSm90ILi2EN4cute5tupleIJNS5_1CILi1EEES8_S8_EEENS6_IJNS7_ILi128EEENS7_ILi160EEENS7_ILi192EEEEEELi128ENS_12float_e4m3_tEfNS_4arch4Sm90ELb0ELb0ELb1ELb1ELb1ELb0ELb0ELb1ELb1ELb1ELb1ELb0EEENS1_21CollectiveEpilogueFwdINS6_IJSA_SA_SB_EEES9_NS_10bfloat16_tESG_Li256ELb1ELb1ELb1ELb1EEENS1_36VarlenDynamicPersistentTileSchedulerILi128ELi160ELi256ELi128ELb1ELb1ELb1ELb0ELb1ELb1EEEEEEEEEvNT_6ParamsE,"ax",@progbits
	.align	128
.text._ZN7cutlass13device_kernelIN5flash11enable_sm90INS1_16FlashAttnFwdSm90INS1_25CollectiveMainloopFwdSm90ILi2EN4cute5tupleIJNS5_1CILi1EEES8_S8_EEENS6_IJNS7_ILi128EEENS7_ILi160EEENS7_ILi192EEEEEELi128ENS_12float_e4m3_tEfNS_4arch4Sm90ELb0ELb0ELb1ELb1ELb1ELb0ELb0ELb1ELb1ELb1ELb1ELb0EEENS1_21CollectiveEpilogueFwdINS6_IJSA_SA_SB_EEES9_NS_10bfloat16_tESG_Li256ELb1ELb1ELb1ELb1EEENS1_36VarlenDynamicPersistentTileSchedulerILi128ELi160ELi256ELi128ELb1ELb1ELb1ELb0ELb1ELb1EEEEEEEEEvNT_6ParamsE:
        .type           _ZN7cutlass13device_kernelIN5flash11enable_sm90INS1_16FlashAttnFwdSm90INS1_25CollectiveMainloopFwdSm90ILi2EN4cute5tupleIJNS5_1CILi1EEES8_S8_EEENS6_IJNS7_ILi128EEENS7_ILi160EEENS7_ILi192EEEEEELi128ENS_12float_e4m3_tEfNS_4arch4Sm90ELb0ELb0ELb1ELb1ELb1ELb0ELb0ELb1ELb1ELb1ELb1ELb0EEENS1_21CollectiveEpilogueFwdINS6_IJSA_SA_SB_EEES9_NS_10bfloat16_tESG_Li256ELb1ELb1ELb1ELb1EEENS1_36VarlenDynamicPersistentTileSchedulerILi128ELi160ELi256ELi128ELb1ELb1ELb1ELb0ELb1ELb1EEEEEEEEEvNT_6ParamsE,@function
        .size           _ZN7cutlass13device_kernelIN5flash11enable_sm90INS1_16FlashAttnFwdSm90INS1_25CollectiveMainloopFwdSm90ILi2EN4cute5tupleIJNS5_1CILi1EEES8_S8_EEENS6_IJNS7_ILi128EEENS7_ILi160EEENS7_ILi192EEEEEELi128ENS_12float_e4m3_tEfNS_4arch4Sm90ELb0ELb0ELb1ELb1ELb1ELb0ELb0ELb1ELb1ELb1ELb1ELb0EEENS1_21CollectiveEpilogueFwdINS6_IJSA_SA_SB_EEES9_NS_10bfloat16_tESG_Li256ELb1ELb1ELb1ELb1EEENS1_36VarlenDynamicPersistentTileSchedulerILi128ELi160ELi256ELi128ELb1ELb1ELb1ELb0ELb1ELb1EEEEEEEEEvNT_6ParamsE,(.L_x_10 - _ZN7cutlass13device_kernelIN5flash11enable_sm90INS1_16FlashAttnFwdSm90INS1_25CollectiveMainloopFwdSm90ILi2EN4cute5tupleIJNS5_1CILi1EEES8_S8_EEENS6_IJNS7_ILi128EEENS7_ILi160EEENS7_ILi192EEEEEELi128ENS_12float_e4m3_tEfNS_4arch4Sm90ELb0ELb0ELb1ELb1ELb1ELb0ELb0ELb1ELb1ELb1ELb1ELb0EEENS1_21CollectiveEpilogueFwdINS6_IJSA_SA_SB_EEES9_NS_10bfloat16_tESG_Li256ELb1ELb1ELb1ELb1EEENS1_36VarlenDynamicPersistentTileSchedulerILi128ELi160ELi256ELi128ELb1ELb1ELb1ELb0ELb1ELb1EEEEEEEEEvNT_6ParamsE)
        .other          _ZN7cutlass13device_kernelIN5flash11enable_sm90INS1_16FlashAttnFwdSm90INS1_25CollectiveMainloopFwdSm90ILi2EN4cute5tupleIJNS5_1CILi1EEES8_S8_EEENS6_IJNS7_ILi128EEENS7_ILi160EEENS7_ILi192EEEEEELi128ENS_12float_e4m3_tEfNS_4arch4Sm90ELb0ELb0ELb1ELb1ELb1ELb0ELb0ELb1ELb1ELb1ELb1ELb0EEENS1_21CollectiveEpilogueFwdINS6_IJSA_SA_SB_EEES9_NS_10bfloat16_tESG_Li256ELb1ELb1ELb1ELb1EEENS1_36VarlenDynamicPersistentTileSchedulerILi128ELi160ELi256ELi128ELb1ELb1ELb1ELb0ELb1ELb1EEEEEEEEEvNT_6ParamsE,@"STO_CUDA_ENTRY STV_DEFAULT"
_ZN7cutlass13device_kernelIN5flash11enable_sm90INS1_16FlashAttnFwdSm90INS1_25CollectiveMainloopFwdSm90ILi2EN4cute5tupleIJNS5_1CILi1EEES8_S8_EEENS6_IJNS7_ILi128EEENS7_ILi160EEENS7_ILi192EEEEEELi128ENS_12float_e4m3_tEfNS_4arch4Sm90ELb0ELb0ELb1ELb1ELb1ELb0ELb0ELb1ELb1ELb1ELb1ELb0EEENS1_21CollectiveEpilogueFwdINS6_IJSA_SA_SB_EEES9_NS_10bfloat16_tESG_Li256ELb1ELb1ELb1ELb1EEENS1_36VarlenDynamicPersistentTileSchedulerILi128ELi160ELi256ELi128ELb1ELb1ELb1ELb0ELb1ELb1EEEEEEEEEvNT_6ParamsE:
[----:B------:R-:W-:Y:S01]  /*0000*/  LDC R1, c[0x0][0x37c] ;  /* 0x0000df00ff017b82 */ /* 0x000fe20000000800 */
[----:B------:R-:W-:Y:S05]  /*0010*/  EXIT ;  /* 0x000000000000794d */ /* 0x000fea0003800000 */
.L_x_1:
        /* <DEDUP_REMOVED lines=14> */
.L_x_10:


//--------------------- .text._ZN7cutlass13device_kernelIN5flash11enable_sm90INS1_16FlashAttnFwdSm90INS1_25CollectiveMainloopFwdSm90ILi2EN4cute5tupleIJNS5_1CILi1EEES8_S8_EEENS6_IJNS7_ILi128EEENS7_ILi160EEENS7_ILi192EEEEEELi128ENS_12float_e4m3_tEfNS_4arch4Sm90ELb0ELb0ELb1ELb1ELb1ELb1ELb0ELb1ELb1ELb1ELb1ELb0EEENS1_21CollectiveEpilogueFwdINS6_IJSA_SA_SB_EEES9_NS_10bfloat16_tESG_Li256ELb1ELb1ELb1ELb1EEENS1_36VarlenDynamicPersistentTileSchedulerILi128ELi160ELi256ELi128ELb1ELb1ELb1ELb0ELb1ELb1EEEEEEEEEvNT_6ParamsE --------------------------
	.section	.text._ZN7cutlass13device_kernelIN5flash11enable_sm90INS1_16FlashAttnFwdSm90INS1_25CollectiveMainloopFwdSm90ILi2EN4cute5tupleIJNS5_1CILi1EEES8_S8_EEENS6_IJNS7_ILi128EEENS7_ILi160EEENS7_ILi192EEEEEELi128ENS_12float_e4m3_tEfNS_4arch4Sm90ELb0ELb0ELb1ELb1ELb1ELb1ELb0ELb1ELb1ELb1ELb1ELb0EEENS1_21CollectiveEpilogueFwdINS6_IJSA_SA_SB_EEES9_NS_10bfloat16_tESG_Li256ELb1ELb1ELb1ELb1EEENS1_36VarlenDynamicPersistentTileSchedulerILi128ELi160ELi256ELi128ELb1ELb1ELb1ELb0ELb1ELb1EEEEEEEEEvNT_6ParamsE,"ax",@progbits
	.align	128
.text._ZN7cutlass13device_kernelIN5flash11enable_sm90INS1_16FlashAttnFwdSm90INS1_25CollectiveMainloopFwdSm90ILi2EN4cute5tupleIJNS5_1CILi1EEES8_S8_EEENS6_IJNS7_ILi128EEENS7_ILi160EEENS7_ILi192EEEEEELi128ENS_12float_e4m3_tEfNS_4arch4Sm90ELb0ELb0ELb1ELb1ELb1ELb1ELb0ELb1ELb1ELb1ELb1ELb0EEENS1_21CollectiveEpilogueFwdINS6_IJSA_SA_SB_EEES9_NS_10bfloat16_tESG_Li256ELb1ELb1ELb1ELb1EEENS1_36VarlenDynamicPersistentTileSchedulerILi128ELi160ELi256ELi128ELb1ELb1ELb1ELb0ELb1ELb1EEEEEEEEEvNT_6ParamsE:
        .type           _ZN7cutlass13device_kernelIN5flash11enable_sm90INS1_16FlashAttnFwdSm90INS1_25CollectiveMainloopFwdSm90ILi2EN4cute5tupleIJNS5_1CILi1EEES8_S8_EEENS6_IJNS7_ILi128EEENS7_ILi160EEENS7_ILi192EEEEEELi128ENS_12float_e4m3_tEfNS_4arch4Sm90ELb0ELb0ELb1ELb1ELb1ELb1ELb0ELb1ELb1ELb1ELb1ELb0EEENS1_21CollectiveEpilogueFwdINS6_IJSA_SA_SB_EEES9_NS_10bfloat16_tESG_Li256ELb1ELb1ELb1ELb1EEENS1_36VarlenDynamicPersistentTileSchedulerILi128ELi160ELi256ELi128ELb1ELb1ELb1ELb0ELb1ELb1EEEEEEEEEvNT_6ParamsE,@function
        .size           _ZN7cutlass13device_kernelIN5flash11enable_sm90INS1_16FlashAttnFwdSm90INS1_25CollectiveMainloopFwdSm90ILi2EN4cute5tupleIJNS5_1CILi1EEES8_S8_EEENS6_IJNS7_ILi128EEENS7_ILi160EEENS7_ILi192EEEEEELi128ENS_12float_e4m3_tEfNS_4arch4Sm90ELb0ELb0ELb1ELb1ELb1ELb1ELb0ELb1ELb1ELb1ELb1ELb0EEENS1_21CollectiveEpilogueFwdINS6_IJSA_SA_SB_EEES9_NS_10bfloat16_tESG_Li256ELb1ELb1ELb1ELb1EEENS1_36VarlenDynamicPersistentTileSchedulerILi128ELi160ELi256ELi128ELb1ELb1ELb1ELb0ELb1ELb1EEEEEEEEEvNT_6ParamsE,(.L_x_11 - _ZN7cutlass13device_kernelIN5flash11enable_sm90INS1_16FlashAttnFwdSm90INS1_25CollectiveMainloopFwdSm90ILi2EN4cute5tupleIJNS5_1CILi1EEES8_S8_EEENS6_IJNS7_ILi128EEENS7_ILi160EEENS7_ILi192EEEEEELi128ENS_12float_e4m3_tEfNS_4arch4Sm90ELb0ELb0ELb1ELb1ELb1ELb1ELb0ELb1ELb1ELb1ELb1ELb0EEENS1_21CollectiveEpilogueFwdINS6_IJSA_SA_SB_EEES9_NS_10bfloat16_tESG_Li256ELb1ELb1ELb1ELb1EEENS1_36VarlenDynamicPersistentTileSchedulerILi128ELi160ELi256ELi128ELb1ELb1ELb1ELb0ELb1ELb1EEEEEEEEEvNT_6ParamsE)
        .other          _ZN7cutlass13device_kernelIN5flash11enable_sm90INS1_16FlashAttnFwdSm90INS1_25CollectiveMainloopFwdSm90ILi2EN4cute5tupleIJNS5_1CILi1EEES8_S8_EEENS6_IJNS7_ILi128EEENS7_ILi160EEENS7_ILi192EEEEEELi128ENS_12float_e4m3_tEfNS_4arch4Sm90ELb0ELb0ELb1ELb1ELb1ELb1ELb0ELb1ELb1ELb1ELb1ELb0EEENS1_21CollectiveEpilogueFwdINS6_IJSA_SA_SB_EEES9_NS_10bfloat16_tESG_Li256ELb1ELb1ELb1ELb1EEENS1_36VarlenDynamicPersistentTileSchedulerILi128ELi160ELi256ELi128ELb1ELb1ELb1ELb0ELb1ELb1EEEEEEEEEvNT_6ParamsE,@"STO_CUDA_ENTRY STV_DEFAULT"
_ZN7cutlass13device_kernelIN5flash11enable_sm90INS1_16FlashAttnFwdSm90INS1_25CollectiveMainloopFwdSm90ILi2EN4cute5tupleIJNS5_1CILi1EEES8_S8_EEENS6_IJNS7_ILi128EEENS7_ILi160EEENS7_ILi192EEEEEELi128ENS_12float_e4m3_tEfNS_4arch4Sm90ELb0ELb0ELb1ELb1ELb1ELb1ELb0ELb1ELb1ELb1ELb1ELb0EEENS1_21CollectiveEpilogueFwdINS6_IJSA_SA_SB_EEES9_NS_10bfloat16_tESG_Li256ELb1ELb1ELb1ELb1EEENS1_36VarlenDynamicPersistentTileSchedulerILi128ELi160ELi256ELi128ELb1ELb1ELb1ELb0ELb1ELb1EEEEEEEEEvNT_6ParamsE:
[----:B------:R-:W-:Y:S01]  /*0000*/  LDC R1, c[0x0][0x37c] ;  /* 0x0000df00ff017b82 */ /* 0x000fe20000000800 */
[----:B------:R-:W-:Y:S05]  /*0010*/  EXIT ;  /* 0x000000000000794d */ /* 0x000fea0003800000 */
.L_x_2:
        /* <DEDUP_REMOVED lines=14> */
.L_x_11:


//--------------------- .text._ZN7cutlass13device_kernelIN5flash11enable_sm90INS1_16FlashAttnFwdSm90INS1_25CollectiveMainloopFwdSm90ILi2EN4cute5tupleIJNS5_1CILi1EEES8_S8_EEENS6_IJNS7_ILi128EEESA_NS7_ILi192EEEEEELi128ENS_12float_e4m3_tEfNS_4arch4Sm90ELb0ELb1ELb1ELb0ELb1ELb0ELb0ELb1ELb1ELb1ELb1ELb0EEENS1_21CollectiveEpilogueFwdINS6_IJSA_SA_SA_EEES9_NS_10bfloat16_tESF_Li256ELb0ELb1ELb1ELb1EEENS1_19SingleTileSchedulerILb0ELb1ELb1ELi128EEEEEEEEEvNT_6ParamsE --------------------------
	.section	.text._ZN7cutlass13device_kernelIN5flash11enable_sm90INS1_16FlashAttnFwdSm90INS1_25CollectiveMainloopFwdSm90ILi2EN4cute5tupleIJNS5_1CILi1EEES8_S8_EEENS6_IJNS7_ILi128EEESA_NS7_ILi192EEEEEELi128ENS_12float_e4m3_tEfNS_4arch4Sm90ELb0ELb1ELb1ELb0ELb1ELb0ELb0ELb1ELb1ELb1ELb1ELb0EEENS1_21CollectiveEpilogueFwdINS6_IJSA_SA_SA_EEES9_NS_10bfloat16_tESF_Li256ELb0ELb1ELb1ELb1EEENS1_19SingleTileSchedulerILb0ELb1ELb1ELi128EEEEEEEEEvNT_6ParamsE,"ax",@progbits
	.align	128
.text._ZN7cutlass13device_kernelIN5flash11enable_sm90INS1_16FlashAttnFwdSm90INS1_25CollectiveMainloopFwdSm90ILi2EN4cute5tupleIJNS5_1CILi1EEES8_S8_EEENS6_IJNS7_ILi128EEESA_NS7_ILi192EEEEEELi128ENS_12float_e4m3_tEfNS_4arch4Sm90ELb0ELb1ELb1ELb0ELb1ELb0ELb0ELb1ELb1ELb1ELb1ELb0EEENS1_21CollectiveEpilogueFwdINS6_IJSA_SA_SA_EEES9_NS_10bfloat16_tESF_Li256ELb0ELb1ELb1ELb1EEENS1_19SingleTileSchedulerILb0ELb1ELb1ELi128EEEEEEEEEvNT_6ParamsE:
        .type           _ZN7cutlass13device_kernelIN5flash11enable_sm90INS1_16FlashAttnFwdSm90INS1_25CollectiveMainloopFwdSm90ILi2EN4cute5tupleIJNS5_1CILi1EEES8_S8_EEENS6_IJNS7_ILi128EEESA_NS7_ILi192EEEEEELi128ENS_12float_e4m3_tEfNS_4arch4Sm90ELb0ELb1ELb1ELb0ELb1ELb0ELb0ELb1ELb1ELb1ELb1ELb0EEENS1_21CollectiveEpilogueFwdINS6_IJSA_SA_SA_EEES9_NS_10bfloat16_tESF_Li256ELb0ELb1ELb1ELb1EEENS1_19SingleTileSchedulerILb0ELb1ELb1ELi128EEEEEEEEEvNT_6ParamsE,@function
        .size           _ZN7cutlass13device_kernelIN5flash11enable_sm90INS1_16FlashAttnFwdSm90INS1_25CollectiveMainloopFwdSm90ILi2EN4cute5tupleIJNS5_1CILi1EEES8_S8_EEENS6_IJNS7_ILi128EEESA_NS7_ILi192EEEEEELi128ENS_12float_e4m3_tEfNS_4arch4Sm90ELb0ELb1ELb1ELb0ELb1ELb0ELb0ELb1ELb1ELb1ELb1ELb0EEENS1_21CollectiveEpilogueFwdINS6_IJSA_SA_SA_EEES9_NS_10bfloat16_tESF_Li256ELb0ELb1ELb1ELb1EEENS1_19SingleTileSchedulerILb0ELb1ELb1ELi128EEEEEEEEEvNT_6ParamsE,(.L_x_12 - _ZN7cutlass13device_kernelIN5flash11enable_sm90INS1_16FlashAttnFwdSm90INS1_25CollectiveMainloopFwdSm90ILi2EN4cute5tupleIJNS5_1CILi1EEES8_S8_EEENS6_IJNS7_ILi128EEESA_NS7_ILi192EEEEEELi128ENS_12float_e4m3_tEfNS_4arch4Sm90ELb0ELb1ELb1ELb0ELb1ELb0ELb0ELb1ELb1ELb1ELb1ELb0EEENS1_21CollectiveEpilogueFwdINS6_IJSA_SA_SA_EEES9_NS_10bfloat16_tESF_Li256ELb0ELb1ELb1ELb1EEENS1_19SingleTileSchedulerILb0ELb1ELb1ELi128EEEEEEEEEvNT_6ParamsE)
        .other          _ZN7cutlass13device_kernelIN5flash11enable_sm90INS1_16FlashAttnFwdSm90INS1_25CollectiveMainloopFwdSm90ILi2EN4cute5tupleIJNS5_1CILi1EEES8_S8_EEENS6_IJNS7_ILi128EEESA_NS7_ILi192EEEEEELi128ENS_12float_e4m3_tEfNS_4arch4Sm90ELb0ELb1ELb1ELb0ELb1ELb0ELb0ELb1ELb1ELb1ELb1ELb0EEENS1_21CollectiveEpilogueFwdINS6_IJSA_SA_SA_EEES9_NS_10bfloat16_tESF_Li256ELb0ELb1ELb1ELb1EEENS1_19SingleTileSchedulerILb0ELb1ELb1ELi128EEEEEEEEEvNT_6ParamsE,@"STO_CUDA_ENTRY STV_DEFAULT"
_ZN7cutlass13device_kernelIN5flash11enable_sm90INS1_16FlashAttnFwdSm90INS1_25CollectiveMainloopFwdSm90ILi2EN4cute5tupleIJNS5_1CILi1EEES8_S8_EEENS6_IJNS7_ILi128EEESA_NS7_ILi192EEEEEELi128ENS_12float_e4m3_tEfNS_4arch4Sm90ELb0ELb1ELb1ELb0ELb1ELb0ELb0ELb1ELb1ELb1ELb1ELb0EEENS1_21CollectiveEpilogueFwdINS6_IJSA_SA_SA_EEES9_NS_10bfloat16_tESF_Li256ELb0ELb1ELb1ELb1EEENS1_19SingleTileSchedulerILb0ELb1ELb1ELi128EEEEEEEEEvNT_6ParamsE:
[----:B------:R-:W-:Y:S01]  /*0000*/  LDC R1, c[0x0][0x37c] ;  /* 0x0000df00ff017b82 */ /* 0x000fe20000000800 */
[----:B------:R-:W-:Y:S05]  /*0010*/  EXIT ;  /* 0x000000000000794d */ /* 0x000fea0003800000 */
.L_x_3:
        /* <DEDUP_REMOVED lines=14> */
.L_x_12:


//--------------------- .text._ZN7cutlass13device_kernelIN5flash11enable_sm90INS1_16FlashAttnFwdSm90INS1_25CollectiveMainloopFwdSm90ILi2EN4cute5tupleIJNS5_1CILi1EEES8_S8_EEENS6_IJNS7_ILi128EEESA_NS7_ILi192EEEEEELi128ENS_12float_e4m3_tEfNS_4arch4Sm90ELb0ELb1ELb1ELb1ELb1ELb0ELb0ELb1ELb1ELb1ELb1ELb0EEENS1_21CollectiveEpilogueFwdINS6_IJSA_SA_SA_EEES9_NS_10bfloat16_tESF_Li256ELb1ELb1ELb1ELb1EEENS1_36VarlenDynamicPersistentTileSchedulerILi128ELi128ELi256ELi128ELb1ELb1ELb1ELb1ELb0ELb1EEEEEEEEEvNT_6ParamsE --------------------------
	.section	.text._ZN7cutlass13device_kernelIN5flash11enable_sm90INS1_16FlashAttnFwdSm90INS1_25CollectiveMainloopFwdSm90ILi2EN4cute5tupleIJNS5_1CILi1EEES8_S8_EEENS6_IJNS7_ILi128EEESA_NS7_ILi192EEEEEELi128ENS_12float_e4m3_tEfNS_4arch4Sm90ELb0ELb1ELb1ELb1ELb1ELb0ELb0ELb1ELb1ELb1ELb1ELb0EEENS1_21CollectiveEpilogueFwdINS6_IJSA_SA_SA_EEES9_NS_10bfloat16_tESF_Li256ELb1ELb1ELb1ELb1EEENS1_36VarlenDynamicPersistentTileSchedulerILi128ELi128ELi256ELi128ELb1ELb1ELb1ELb1ELb0ELb1EEEEEEEEEvNT_6ParamsE,"ax",@progbits
	.align	128
.text._ZN7cutlass13device_kernelIN5flash11enable_sm90INS1_16FlashAttnFwdSm90INS1_25CollectiveMainloopFwdSm90ILi2EN4cute5tupleIJNS5_1CILi1EEES8_S8_EEENS6_IJNS7_ILi128EEESA_NS7_ILi192EEEEEELi128ENS_12float_e4m3_tEfNS_4arch4Sm90ELb0ELb1ELb1ELb1ELb1ELb0ELb0ELb1ELb1ELb1ELb1ELb0EEENS1_21CollectiveEpilogueFwdINS6_IJSA_SA_SA_EEES9_NS_10bfloat16_tESF_Li256ELb1ELb1ELb1ELb1EEENS1_36VarlenDynamicPersistentTileSchedulerILi128ELi128ELi256ELi128ELb1ELb1ELb1ELb1ELb0ELb1EEEEEEEEEvNT_6ParamsE:
        .type           _ZN7cutlass13device_kernelIN5flash11enable_sm90INS1_16FlashAttnFwdSm90INS1_25CollectiveMainloopFwdSm90ILi2EN4cute5tupleIJNS5_1CILi1EEES8_S8_EEENS6_IJNS7_ILi128EEESA_NS7_ILi192EEEEEELi128ENS_12float_e4m3_tEfNS_4arch4Sm90ELb0ELb1ELb1ELb1ELb1ELb0ELb0ELb1ELb1ELb1ELb1ELb0EEENS1_21CollectiveEpilogueFwdINS6_IJSA_SA_SA_EEES9_NS_10bfloat16_tESF_Li256ELb1ELb1ELb1ELb1EEENS1_36VarlenDynamicPersistentTileSchedulerILi128ELi128ELi256ELi128ELb1ELb1ELb1ELb1ELb0ELb1EEEEEEEEEvNT_6ParamsE,@function
        .size           _ZN7cutlass13device_kernelIN5flash11enable_sm90INS1_16FlashAttnFwdSm90INS1_25CollectiveMainloopFwdSm90ILi2EN4cute5tupleIJNS5_1CILi1EEES8_S8_EEENS6_IJNS7_ILi128EEESA_NS7_ILi192EEEEEELi128ENS_12float_e4m3_tEfNS_4arch4Sm90ELb0ELb1ELb1ELb1ELb1ELb0ELb0ELb1ELb1ELb1ELb1ELb0EEENS1_21CollectiveEpilogueFwdINS6_IJSA_SA_SA_EEES9_NS_10bfloat16_tESF_Li256ELb1ELb1ELb1ELb1EEENS1_36VarlenDynamicPersistentTileSchedulerILi128ELi128ELi256ELi128ELb1ELb1ELb1ELb1ELb0ELb1EEEEEEEEEvNT_6ParamsE,(.L_x_13 - _ZN7cutlass13device_kernelIN5flash11enable_sm90INS1_16FlashAttnFwdSm90INS1_25CollectiveMainloopFwdSm90ILi2EN4cute5tupleIJNS5_1CILi1EEES8_S8_EEENS6_IJNS7_ILi128EEESA_NS7_ILi192EEEEEELi128ENS_12float_e4m3_tEfNS_4arch4Sm90ELb0ELb1ELb1ELb1ELb1ELb0ELb0ELb1ELb1ELb1ELb1ELb0EEENS1_21CollectiveEpilogueFwdINS6_IJSA_SA_SA_EEES9_NS_10bfloat16_tESF_Li256ELb1ELb1ELb1ELb1EEENS1_36VarlenDynamicPersistentTileSchedulerILi128ELi128ELi256ELi128ELb1ELb1ELb1ELb1ELb0ELb1EEEEEEEEEvNT_6ParamsE)
        .other          _ZN7cutlass13device_kernelIN5flash11enable_sm90INS1_16FlashAttnFwdSm90INS1_25CollectiveMainloopFwdSm90ILi2EN4cute5tupleIJNS5_1CILi1EEES8_S8_EEENS6_IJNS7_ILi128EEESA_NS7_ILi192EEEEEELi128ENS_12float_e4m3_tEfNS_4arch4Sm90ELb0ELb1ELb1ELb1ELb1ELb0ELb0ELb1ELb1ELb1ELb1ELb0EEENS1_21CollectiveEpilogueFwdINS6_IJSA_SA_SA_EEES9_NS_10bfloat16_tESF_Li256ELb1ELb1ELb1ELb1EEENS1_36VarlenDynamicPersistentTileSchedulerILi128ELi128ELi256ELi128ELb1ELb1ELb1ELb1ELb0ELb1EEEEEEEEEvNT_6ParamsE,@"STO_CUDA_ENTRY STV_DEFAULT"
_ZN7cutlass13device_kernelIN5flash11enable_sm90INS1_16FlashAttnFwdSm90INS1_25CollectiveMainloopFwdSm90ILi2EN4cute5tupleIJNS5_1CILi1EEES8_S8_EEENS6_IJNS7_ILi128EEESA_NS7_ILi192EEEEEELi128ENS_12float_e4m3_tEfNS_4arch4Sm90ELb0ELb1ELb1ELb1ELb1ELb0ELb0ELb1ELb1ELb1ELb1ELb0EEENS1_21CollectiveEpilogueFwdINS6_IJSA_SA_SA_EEES9_NS_10bfloat16_tESF_Li256ELb1ELb1ELb1ELb1EEENS1_36VarlenDynamicPersistentTileSchedulerILi128ELi128ELi256ELi128ELb1ELb1ELb1ELb1ELb0ELb1EEEEEEEEEvNT_6ParamsE:
[----:B------:R-:W-:Y:S01]  /*0000*/  LDC R1, c[0x0][0x37c] ;  /* 0x0000df00ff017b82 */ /* 0x000fe20000000800 */
[----:B------:R-:W-:Y:S05]  /*0010*/  EXIT ;  /* 0x000000000000794d */ /* 0x000fea0003800000 */
.L_x_4:
        /* <DEDUP_REMOVED lines=14> */
.L_x_13:


//--------------------- .text._ZN7cutlass13device_kernelIN5flash11enable_sm90INS1_16FlashAttnFwdSm90INS1_25CollectiveMainloopFwdSm90ILi2EN4cute5tupleIJNS5_1CILi1EEES8_S8_EEENS6_IJNS7_ILi128EEESA_NS7_ILi192EEEEEELi128ENS_12float_e4m3_tEfNS_4arch4Sm90ELb0ELb1ELb1ELb1ELb1ELb1ELb0ELb1ELb1ELb1ELb1ELb0EEENS1_21CollectiveEpilogueFwdINS6_IJSA_SA_SA_EEES9_NS_10bfloat16_tESF_Li256ELb1ELb1ELb1ELb1EEENS1_36VarlenDynamicPersistentTileSchedulerILi128ELi128ELi256ELi128ELb1ELb1ELb1ELb1ELb0ELb1EEEEEEEEEvNT_6ParamsE --------------------------
	.section	.text._ZN7cutlass13device_kernelIN5flash11enable_sm90INS1_16FlashAttnFwdSm90INS1_25CollectiveMainloopFwdSm90ILi2EN4cute5tupleIJNS5_1CILi1EEES8_S8_EEENS6_IJNS7_ILi128EEESA_NS7_ILi192EEEEEELi128ENS_12float_e4m3_tEfNS_4arch4Sm90ELb0ELb1ELb1ELb1ELb1ELb1ELb0ELb1ELb1ELb1ELb1ELb0EEENS1_21CollectiveEpilogueFwdINS6_IJSA_SA_SA_EEES9_NS_10bfloat16_tESF_Li256ELb1ELb1ELb1ELb1EEENS1_36VarlenDynamicPersistentTileSchedulerILi128ELi128ELi256ELi128ELb1ELb1ELb1ELb1ELb0ELb1EEEEEEEEEvNT_6ParamsE,"ax",@progbits
	.align	128
.text._ZN7cutlass13device_kernelIN5flash11enable_sm90INS1_16FlashAttnFwdSm90INS1_25CollectiveMainloopFwdSm90ILi2EN4cute5tupleIJNS5_1CILi1EEES8_S8_EEENS6_IJNS7_ILi128EEESA_NS7_ILi192EEEEEELi128ENS_12float_e4m3_tEfNS_4arch4Sm90ELb0ELb1ELb1ELb1ELb1ELb1ELb0ELb1ELb1ELb1ELb1ELb0EEENS1_21CollectiveEpilogueFwdINS6_IJSA_SA_SA_EEES9_NS_10bfloat16_tESF_Li256ELb1ELb1ELb1ELb1EEENS1_36VarlenDynamicPersistentTileSchedulerILi128ELi128ELi256ELi128ELb1ELb1ELb1ELb1ELb0ELb1EEEEEEEEEvNT_6ParamsE:
        .type           _ZN7cutlass13device_kernelIN5flash11enable_sm90INS1_16FlashAttnFwdSm90INS1_25CollectiveMainloopFwdSm90ILi2EN4cute5tupleIJNS5_1CILi1EEES8_S8_EEENS6_IJNS7_ILi128EEESA_NS7_ILi192EEEEEELi128ENS_12float_e4m3_tEfNS_4arch4Sm90ELb0ELb1ELb1ELb1ELb1ELb1ELb0ELb1ELb1ELb1ELb1ELb0EEENS1_21CollectiveEpilogueFwdINS6_IJSA_SA_SA_EEES9_NS_10bfloat16_tESF_Li256ELb1ELb1ELb1ELb1EEENS1_36VarlenDynamicPersistentTileSchedulerILi128ELi128ELi256ELi128ELb1ELb1ELb1ELb1ELb0ELb1EEEEEEEEEvNT_6ParamsE,@function
        .size           _ZN7cutlass13device_kernelIN5flash11enable_sm90INS1_16FlashAttnFwdSm90INS1_25CollectiveMainloopFwdSm90ILi2EN4cute5tupleIJNS5_1CILi1EEES8_S8_EEENS6_IJNS7_ILi128EEESA_NS7_ILi192EEEEEELi128ENS_12float_e4m3_tEfNS_4arch4Sm90ELb0ELb1ELb1ELb1ELb1ELb1ELb0ELb1ELb1ELb1ELb1ELb0EEENS1_21CollectiveEpilogueFwdINS6_IJSA_SA_SA_EEES9_NS_10bfloat16_tESF_Li256ELb1ELb1ELb1ELb1EEENS1_36VarlenDynamicPersistentTileSchedulerILi128ELi128ELi256ELi128ELb1ELb1ELb1ELb1ELb0ELb1EEEEEEEEEvNT_6ParamsE,(.L_x_14 - _ZN7cutlass13device_kernelIN5flash11enable_sm90INS1_16FlashAttnFwdSm90INS1_25CollectiveMainloopFwdSm90ILi2EN4cute5tupleIJNS5_1CILi1EEES8_S8_EEENS6_IJNS7_ILi128EEESA_NS7_ILi192EEEEEELi128ENS_12float_e4m3_tEfNS_4arch4Sm90ELb0ELb1ELb1ELb1ELb1ELb1ELb0ELb1ELb1ELb1ELb1ELb0EEENS1_21CollectiveEpilogueFwdINS6_IJSA_SA_SA_EEES9_NS_10bfloat16_tESF_Li256ELb1ELb1ELb1ELb1EEENS1_36VarlenDynamicPersistentTileSchedulerILi128ELi128ELi256ELi128ELb1ELb1ELb1ELb1ELb0ELb1EEEEEEEEEvNT_6ParamsE)
        .other          _ZN7cutlass13device_kernelIN5flash11enable_sm90INS1_16FlashAttnFwdSm90INS1_25CollectiveMainloopFwdSm90ILi2EN4cute5tupleIJNS5_1CILi1EEES8_S8_EEENS6_IJNS7_ILi128EEESA_NS7_ILi192EEEEEELi128ENS_12float_e4m3_tEfNS_4arch4Sm90ELb0ELb1ELb1ELb1ELb1ELb1ELb0ELb1ELb1ELb1ELb1ELb0EEENS1_21CollectiveEpilogueFwdINS6_IJSA_SA_SA_EEES9_NS_10bfloat16_tESF_Li256ELb1ELb1ELb1ELb1EEENS1_36VarlenDynamicPersistentTileSchedulerILi128ELi128ELi256ELi128ELb1ELb1ELb1ELb1ELb0ELb1EEEEEEEEEvNT_6ParamsE,@"STO_CUDA_ENTRY STV_DEFAULT"
_ZN7cutlass13device_kernelIN5flash11enable_sm90INS1_16FlashAttnFwdSm90INS1_25CollectiveMainloopFwdSm90ILi2EN4cute5tupleIJNS5_1CILi1EEES8_S8_EEENS6_IJNS7_ILi128EEESA_NS7_ILi192EEEEEELi128ENS_12float_e4m3_tEfNS_4arch4Sm90ELb0ELb1ELb1ELb1ELb1ELb1ELb0ELb1ELb1ELb1ELb1ELb0EEENS1_21CollectiveEpilogueFwdINS6_IJSA_SA_SA_EEES9_NS_10bfloat16_tESF_Li256ELb1ELb1ELb1ELb1EEENS1_36VarlenDynamicPersistentTileSchedulerILi128ELi128ELi256ELi128ELb1ELb1ELb1ELb1ELb0ELb1EEEEEEEEEvNT_6ParamsE:
[----:B------:R-:W-:Y:S01]  /*0000*/  LDC R1, c[0x0][0x37c] ;  /* 0x0000df00ff017b82 */ /* 0x000fe20000000800 */
[----:B------:R-:W-:Y:S05]  /*0010*/  EXIT ;  /* 0x000000000000794d */ /* 0x000fea0003800000 */
.L_x_5:
        /* <DEDUP_REMOVED lines=14> */
.L_x_14:


//--------------------- .text._ZN7cutlass13device_kernelIN5flash11enable_sm90INS1_16FlashAttnFwdSm90INS1_25CollectiveMainloopFwdSm90ILi2EN4cute5tupleIJNS5_1CILi1EEES8_S8_EEENS6_IJNS7_ILi128EEENS7_ILi160EEENS7_ILi192EEEEEELi128ENS_12float_e4m3_tEfNS_4arch4Sm90ELb1ELb0ELb1ELb0ELb1ELb0ELb0ELb1ELb1ELb1ELb1ELb0EEENS1_21CollectiveEpilogueFwdINS6_IJSA_SA_SB_EEES9_NS_10bfloat16_tESG_Li256ELb0ELb1ELb1ELb1EEENS1_19SingleTileSchedulerILb0ELb1ELb1ELi128EEEEEEEEEvNT_6ParamsE --------------------------
	.section	.text._ZN7cutlass13device_kernelIN5flash11enable_sm90INS1_16FlashAttnFwdSm90INS1_25CollectiveMainloopFwdSm90ILi2EN4cute5tupleIJNS5_1CILi1EEES8_S8_EEENS6_IJNS7_ILi128EEENS7_ILi160EEENS7_ILi192EEEEEELi128ENS_12float_e4m3_tEfNS_4arch4Sm90ELb1ELb0ELb1ELb0ELb1ELb0ELb0ELb1ELb1ELb1ELb1ELb0EEENS1_21CollectiveEpilogueFwdINS6_IJSA_SA_SB_EEES9_NS_10bfloat16_tESG_Li256ELb0ELb1ELb1ELb1EEENS1_19SingleTileSchedulerILb0ELb1ELb1ELi128EEEEEEEEEvNT_6ParamsE,"ax",@progbits
	.align	128
.text._ZN7cutlass13device_kernelIN5flash11enable_sm90INS1_16FlashAttnFwdSm90INS1_25CollectiveMainloopFwdSm90ILi2EN4cute5tupleIJNS5_1CILi1EEES8_S8_EEENS6_IJNS7_ILi128EEENS7_ILi160EEENS7_ILi192EEEEEELi128ENS_12float_e4m3_tEfNS_4arch4Sm90ELb1ELb0ELb1ELb0ELb1ELb0ELb0ELb1ELb1ELb1ELb1ELb0EEENS1_21CollectiveEpilogueFwdINS6_IJSA_SA_SB_EEES9_NS_10bfloat16_tESG_Li256ELb0ELb1ELb1ELb1EEENS1_19SingleTileSchedulerILb0ELb1ELb1ELi128EEEEEEEEEvNT_6ParamsE:
        .type           _ZN7cutlass13device_kernelIN5flash11enable_sm90INS1_16FlashAttnFwdSm90INS1_25CollectiveMainloopFwdSm90ILi2EN4cute5tupleIJNS5_1CILi1EEES8_S8_EEENS6_IJNS7_ILi128EEENS7_ILi160EEENS7_ILi192EEEEEELi128ENS_12float_e4m3_tEfNS_4arch4Sm90ELb1ELb0ELb1ELb0ELb1ELb0ELb0ELb1ELb1ELb1ELb1ELb0EEENS1_21CollectiveEpilogueFwdINS6_IJSA_SA_SB_EEES9_NS_10bfloat16_tESG_Li256ELb0ELb1ELb1ELb1EEENS1_19SingleTileSchedulerILb0ELb1ELb1ELi128EEEEEEEEEvNT_6ParamsE,@function
        .size           _ZN7cutlass13device_kernelIN5flash11enable_sm90INS1_16FlashAttnFwdSm90INS1_25CollectiveMainloopFwdSm90ILi2EN4cute5tupleIJNS5_1CILi1EEES8_S8_EEENS6_IJNS7_ILi128EEENS7_ILi160EEENS7_ILi192EEEEEELi128ENS_12float_e4m3_tEfNS_4arch4Sm90ELb1ELb0ELb1ELb0ELb1ELb0ELb0ELb1ELb1ELb1ELb1ELb0EEENS1_21CollectiveEpilogueFwdINS6_IJSA_SA_SB_EEES9_NS_10bfloat16_tESG_Li256ELb0ELb1ELb1ELb1EEENS1_19SingleTileSchedulerILb0ELb1ELb1ELi128EEEEEEEEEvNT_6ParamsE,(.L_x_15 - _ZN7cutlass13device_kernelIN5flash11enable_sm90INS1_16FlashAttnFwdSm90INS1_25CollectiveMainloopFwdSm90ILi2EN4cute5tupleIJNS5_1CILi1EEES8_S8_EEENS6_IJNS7_ILi128EEENS7_ILi160EEENS7_ILi192EEEEEELi128ENS_12float_e4m3_tEfNS_4arch4Sm90ELb1ELb0ELb1ELb0ELb1ELb0ELb0ELb1ELb1ELb1ELb1ELb0EEENS1_21CollectiveEpilogueFwdINS6_IJSA_SA_SB_EEES9_NS_10bfloat16_tESG_Li256ELb0ELb1ELb1ELb1EEENS1_19SingleTileSchedulerILb0ELb1ELb1ELi128EEEEEEEEEvNT_6ParamsE)
        .other          _ZN7cutlass13device_kernelIN5flash11enable_sm90INS1_16FlashAttnFwdSm90INS1_25CollectiveMainloopFwdSm90ILi2EN4cute5tupleIJNS5_1CILi1EEES8_S8_EEENS6_IJNS7_ILi128EEENS7_ILi160EEENS7_ILi192EEEEEELi128ENS_12float_e4m3_tEfNS_4arch4Sm90ELb1ELb0ELb1ELb0ELb1ELb0ELb0ELb1ELb1ELb1ELb1ELb0EEENS1_21CollectiveEpilogueFwdINS6_IJSA_SA_SB_EEES9_NS_10bfloat16_tESG_Li256ELb0ELb1ELb1ELb1EEENS1_19SingleTileSchedulerILb0ELb1ELb1ELi128EEEEEEEEEvNT_6ParamsE,@"STO_CUDA_ENTRY STV_DEFAULT"
_ZN7cutlass13device_kernelIN5flash11enable_sm90INS1_16FlashAttnFwdSm90INS1_25CollectiveMainloopFwdSm90ILi2EN4cute5tupleIJNS5_1CILi1EEES8_S8_EEENS6_IJNS7_ILi128EEENS7_ILi160EEENS7_ILi192EEEEEELi128ENS_12float_e4m3_tEfNS_4arch4Sm90ELb1ELb0ELb1ELb0ELb1ELb0ELb0ELb1ELb1ELb1ELb1ELb0EEENS1_21CollectiveEpilogueFwdINS6_IJSA_SA_SB_EEES9_NS_10bfloat16_tESG_Li256ELb0ELb1ELb1ELb1EEENS1_19SingleTileSchedulerILb0ELb1ELb1ELi128EEEEEEEEEvNT_6ParamsE:
[----:B------:R-:W-:Y:S01]  /*0000*/  LDC R1, c[0x0][0x37c] ;  /* 0x0000df00ff017b82 */ /* 0x000fe20000000800 */
[----:B------:R-:W-:Y:S05]  /*0010*/  EXIT ;  /* 0x000000000000794d */ /* 0x000fea0003800000 */
.L_x_6:
        /* <DEDUP_REMOVED lines=14> */
.L_x_15:


//--------------------- .text._ZN7cutlass13device_kernelIN5flash11enable_sm90INS1_16FlashAttnFwdSm90INS1_25CollectiveMainloopFwdSm90ILi2EN4cute5tupleIJNS5_1CILi1EEES8_S8_EEENS6_IJNS7_ILi128EEENS7_ILi160EEENS7_ILi192EEEEEELi128ENS_12float_e4m3_tEfNS_4arch4Sm90ELb1ELb0ELb1ELb1ELb1ELb0ELb0ELb1ELb1ELb1ELb1ELb0EEENS1_21CollectiveEpilogueFwdINS6_IJSA_SA_SB_EEES9_NS_10bfloat16_tESG_Li256ELb1ELb1ELb1ELb1EEENS1_36VarlenDynamicPersistentTileSchedulerILi128ELi160ELi256ELi128ELb1ELb1ELb1ELb1ELb1ELb1EEEEEEEEEvNT_6ParamsE --------------------------
	.section	.text._ZN7cutlass13device_kernelIN5flash11enable_sm90INS1_16FlashAttnFwdSm90INS1_25CollectiveMainloopFwdSm90ILi2EN4cute5tupleIJNS5_1CILi1EEES8_S8_EEENS6_IJNS7_ILi128EEENS7_ILi160EEENS7_ILi192EEEEEELi128ENS_12float_e4m3_tEfNS_4arch4Sm90ELb1ELb0ELb1ELb1ELb1ELb0ELb0ELb1ELb1ELb1ELb1ELb0EEENS1_21CollectiveEpilogueFwdINS6_IJSA_SA_SB_EEES9_NS_10bfloat16_tESG_Li256ELb1ELb1ELb1ELb1EEENS1_36VarlenDynamicPersistentTileSchedulerILi128ELi160ELi256ELi128ELb1ELb1ELb1ELb1ELb1ELb1EEEEEEEEEvNT_6ParamsE,"ax",@progbits
	.align	128
.text._ZN7cutlass13device_kernelIN5flash11enable_sm90INS1_16FlashAttnFwdSm90INS1_25CollectiveMainloopFwdSm90ILi2EN4cute5tupleIJNS5_1CILi1EEES8_S8_EEENS6_IJNS7_ILi128EEENS7_ILi160EEENS7_ILi192EEEEEELi128ENS_12float_e4m3_tEfNS_4arch4Sm90ELb1ELb0ELb1ELb1ELb1ELb0ELb0ELb1ELb1ELb1ELb1ELb0EEENS1_21CollectiveEpilogueFwdINS6_IJSA_SA_SB_EEES9_NS_10bfloat16_tESG_Li256ELb1ELb1ELb1ELb1EEENS1_36VarlenDynamicPersistentTileSchedulerILi128ELi160ELi256ELi128ELb1ELb1ELb1ELb1ELb1ELb1EEEEEEEEEvNT_6ParamsE:
        .type           _ZN7cutlass13device_kernelIN5flash11enable_sm90INS1_16FlashAttnFwdSm90INS1_25CollectiveMainloopFwdSm90ILi2EN4cute5tupleIJNS5_1CILi1EEES8_S8_EEENS6_IJNS7_ILi128EEENS7_ILi160EEENS7_ILi192EEEEEELi128ENS_12float_e4m3_tEfNS_4arch4Sm90ELb1ELb0ELb1ELb1ELb1ELb0ELb0ELb1ELb1ELb1ELb1ELb0EEENS1_21CollectiveEpilogueFwdINS6_IJSA_SA_SB_EEES9_NS_10bfloat16_tESG_Li256ELb1ELb1ELb1ELb1EEENS1_36VarlenDynamicPersistentTileSchedulerILi128ELi160ELi256ELi128ELb1ELb1ELb1ELb1ELb1ELb1EEEEEEEEEvNT_6ParamsE,@function
        .size           _ZN7cutlass13device_kernelIN5flash11enable_sm90INS1_16FlashAttnFwdSm90INS1_25CollectiveMainloopFwdSm90ILi2EN4cute5tupleIJNS5_1CILi1EEES8_S8_EEENS6_IJNS7_ILi128EEENS7_ILi160EEENS7_ILi192EEEEEELi128ENS_12float_e4m3_tEfNS_4arch4Sm90ELb1ELb0ELb1ELb1ELb1ELb0ELb0ELb1ELb1ELb1ELb1ELb0EEENS1_21CollectiveEpilogueFwdINS6_IJSA_SA_SB_EEES9_NS_10bfloat16_tESG_Li256ELb1ELb1ELb1ELb1EEENS1_36VarlenDynamicPersistentTileSchedulerILi128ELi160ELi256ELi128ELb1ELb1ELb1ELb1ELb1ELb1EEEEEEEEEvNT_6ParamsE,(.L_x_16 - _ZN7cutlass13device_kernelIN5flash11enable_sm90INS1_16FlashAttnFwdSm90INS1_25CollectiveMainloopFwdSm90ILi2EN4cute5tupleIJNS5_1CILi1EEES8_S8_EEENS6_IJNS7_ILi128EEENS7_ILi160EEENS7_ILi192EEEEEELi128ENS_12float_e4m3_tEfNS_4arch4Sm90ELb1ELb0ELb1ELb1ELb1ELb0ELb0ELb1ELb1ELb1ELb1ELb0EEENS1_21CollectiveEpilogueFwdINS6_IJSA_SA_SB_EEES9_NS_10bfloat16_tESG_Li256ELb1ELb1ELb1ELb1EEENS1_36VarlenDynamicPersistentTileSchedulerILi128ELi160ELi256ELi128ELb1ELb1ELb1ELb1ELb1ELb1EEEEEEEEEvNT_6ParamsE)
        .other          _ZN7cutlass13device_kernelIN5flash11enable_sm90INS1_16FlashAttnFwdSm90INS1_25CollectiveMainloopFwdSm90ILi2EN4cute5tupleIJNS5_1CILi1EEES8_S8_EEENS6_IJNS7_ILi128EEENS7_ILi160EEENS7_ILi192EEEEEELi128ENS_12float_e4m3_tEfNS_4arch4Sm90ELb1ELb0ELb1ELb1ELb1ELb0ELb0ELb1ELb1ELb1ELb1ELb0EEENS1_21CollectiveEpilogueFwdINS6_IJSA_SA_SB_EEES9_NS_10bfloat16_tESG_Li256ELb1ELb1ELb1ELb1EEENS1_36VarlenDynamicPersistentTileSchedulerILi128ELi160ELi256ELi128ELb1ELb1ELb1ELb1ELb1ELb1EEEEEEEEEvNT_6ParamsE,@"STO_CUDA_ENTRY STV_DEFAULT"
_ZN7cutlass13device_kernelIN5flash11enable_sm90INS1_16FlashAttnFwdSm90INS1_25CollectiveMainloopFwdSm90ILi2EN4cute5tupleIJNS5_1CILi1EEES8_S8_EEENS6_IJNS7_ILi128EEENS7_ILi160EEENS7_ILi192EEEEEELi128ENS_12float_e4m3_tEfNS_4arch4Sm90ELb1ELb0ELb1ELb1ELb1ELb0ELb0ELb1ELb1ELb1ELb1ELb0EEENS1_21CollectiveEpilogueFwdINS6_IJSA_SA_SB_EEES9_NS_10bfloat16_tESG_Li256ELb1ELb1ELb1ELb1EEENS1_36VarlenDynamicPersistentTileSchedulerILi128ELi160ELi256ELi128ELb1ELb1ELb1ELb1ELb1ELb1EEEEEEEEEvNT_6ParamsE:
[----:B------:R-:W-:Y:S01]  /*0000*/  LDC R1, c[0x0][0x37c] ;  /* 0x0000df00ff017b82 */ /* 0x000fe20000000800 */
[----:B------:R-:W-:Y:S05]  /*0010*/  EXIT ;  /* 0x000000000000794d */ /* 0x000fea0003800000 */
.L_x_7:
        /* <DEDUP_REMOVED lines=14> */
.L_x_16:


//--------------------- .text._ZN7cutlass13device_kernelIN5flash11enable_sm90INS1_16FlashAttnFwdSm90INS1_25CollectiveMainloopFwdSm90ILi2EN4cute5tupleIJNS5_1CILi1EEES8_S8_EEENS6_IJNS7_ILi128EEENS7_ILi160EEENS7_ILi192EEEEEELi128ENS_12float_e4m3_tEfNS_4arch4Sm90ELb1ELb0ELb1ELb1ELb1ELb1ELb0ELb1ELb1ELb1ELb1ELb0EEENS1_21CollectiveEpilogueFwdINS6_IJSA_SA_SB_EEES9_NS_10bfloat16_tESG_Li256ELb1ELb1ELb1ELb1EEENS1_36VarlenDynamicPersistentTileSchedulerILi128ELi160ELi256ELi128ELb1ELb1ELb1ELb1ELb1ELb1EEEEEEEEEvNT_6ParamsE --------------------------
	.section	.text._ZN7cutlass13device_kernelIN5flash11enable_sm90INS1_16FlashAttnFwdSm90INS1_25CollectiveMainloopFwdSm90ILi2EN4cute5tupleIJNS5_1CILi1EEES8_S8_EEENS6_IJNS7_ILi128EEENS7_ILi160EEENS7_ILi192EEEEEELi128ENS_12float_e4m3_tEfNS_4arch4Sm90ELb1ELb0ELb1ELb1ELb1ELb1ELb0ELb1ELb1ELb1ELb1ELb0EEENS1_21CollectiveEpilogueFwdINS6_IJSA_SA_SB_EEES9_NS_10bfloat16_tESG_Li256ELb1ELb1ELb1ELb1EEENS1_36VarlenDynamicPersistentTileSchedulerILi128ELi160ELi256ELi128ELb1ELb1ELb1ELb1ELb1ELb1EEEEEEEEEvNT_6ParamsE,"ax",@progbits
	.align	128
.text._ZN7cutlass13device_kernelIN5flash11enable_sm90INS1_16FlashAttnFwdSm90INS1_25CollectiveMainloopFwdSm90ILi2EN4cute5tupleIJNS5_1CILi1EEES8_S8_EEENS6_IJNS7_ILi128EEENS7_ILi160EEENS7_ILi192EEEEEELi128ENS_12float_e4m3_tEfNS_4arch4Sm90ELb1ELb0ELb1ELb1ELb1ELb1ELb0ELb1ELb1ELb1ELb1ELb0EEENS1_21CollectiveEpilogueFwdINS6_IJSA_SA_SB_EEES9_NS_10bfloat16_tESG_Li256ELb1ELb1ELb1ELb1EEENS1_36VarlenDynamicPersistentTileSchedulerILi128ELi160ELi256ELi128ELb1ELb1ELb1ELb1ELb1ELb1EEEEEEEEEvNT_6ParamsE:
        .type           _ZN7cutlass13device_kernelIN5flash11enable_sm90INS1_16FlashAttnFwdSm90INS1_25CollectiveMainloopFwdSm90ILi2EN4cute5tupleIJNS5_1CILi1EEES8_S8_EEENS6_IJNS7_ILi128EEENS7_ILi160EEENS7_ILi192EEEEEELi128ENS_12float_e4m3_tEfNS_4arch4Sm90ELb1ELb0ELb1ELb1ELb1ELb1ELb0ELb1ELb1ELb1ELb1ELb0EEENS1_21CollectiveEpilogueFwdINS6_IJSA_SA_SB_EEES9_NS_10bfloat16_tESG_Li256ELb1ELb1ELb1ELb1EEENS1_36VarlenDynamicPersistentTileSchedulerILi128ELi160ELi256ELi128ELb1ELb1ELb1ELb1ELb1ELb1EEEEEEEEEvNT_6ParamsE,@function
        .size           _ZN7cutlass13device_kernelIN5flash11enable_sm90INS1_16FlashAttnFwdSm90INS1_25CollectiveMainloopFwdSm90ILi2EN4cute5tupleIJNS5_1CILi1EEES8_S8_EEENS6_IJNS7_ILi128EEENS7_ILi160EEENS7_ILi192EEEEEELi128ENS_12float_e4m3_tEfNS_4arch4Sm90ELb1ELb0ELb1ELb1ELb1ELb1ELb0ELb1ELb1ELb1ELb1ELb0EEENS1_21CollectiveEpilogueFwdINS6_IJSA_SA_SB_EEES9_NS_10bfloat16_tESG_Li256ELb1ELb1ELb1ELb1EEENS1_36VarlenDynamicPersistentTileSchedulerILi128ELi160ELi256ELi128ELb1ELb1ELb1ELb1ELb1ELb1EEEEEEEEEvNT_6ParamsE,(.L_x_17 - _ZN7cutlass13device_kernelIN5flash11enable_sm90INS1_16FlashAttnFwdSm90INS1_25CollectiveMainloopFwdSm90ILi2EN4cute5tupleIJNS5_1CILi1EEES8_S8_EEENS6_IJNS7_ILi128EEENS7_ILi160EEENS7_ILi192EEEEEELi128ENS_12float_e4m3_tEfNS_4arch4Sm90ELb1ELb0ELb1ELb1ELb1ELb1ELb0ELb1ELb1ELb1ELb1ELb0EEENS1_21CollectiveEpilogueFwdINS6_IJSA_SA_SB_EEES9_NS_10bfloat16_tESG_Li256ELb1ELb1ELb1ELb1EEENS1_36VarlenDynamicPersistentTileSchedulerILi128ELi160ELi256ELi128ELb1ELb1ELb1ELb1ELb1ELb1EEEEEEEEEvNT_6ParamsE)
        .other          _ZN7cutlass13device_kernelIN5flash11enable_sm90INS1_16FlashAttnFwdSm90INS1_25CollectiveMainloopFwdSm90ILi2EN4cute5tupleIJNS5_1CILi1EEES8_S8_EEENS6_IJNS7_ILi128EEENS7_ILi160EEENS7_ILi192EEEEEELi128ENS_12float_e4m3_tEfNS_4arch4Sm90ELb1ELb0ELb1ELb1ELb1ELb1ELb0ELb1ELb1ELb1ELb1ELb0EEENS1_21CollectiveEpilogueFwdINS6_IJSA_SA_SB_EEES9_NS_10bfloat16_tESG_Li256ELb1ELb1ELb1ELb1EEENS1_36VarlenDynamicPersistentTileSchedulerILi128ELi160ELi256ELi128ELb1ELb1ELb1ELb1ELb1ELb1EEEEEEEEEvNT_6ParamsE,@"STO_CUDA_ENTRY STV_DEFAULT"
_ZN7cutlass13device_kernelIN5flash11enable_sm90INS1_16FlashAttnFwdSm90INS1_25CollectiveMainloopFwdSm90ILi2EN4cute5tupleIJNS5_1CILi1EEES8_S8_EEENS6_IJNS7_ILi128EEENS7_ILi160EEENS7_ILi192EEEEEELi128ENS_12float_e4m3_tEfNS_4arch4Sm90ELb1ELb0ELb1ELb1ELb1ELb1ELb0ELb1ELb1ELb1ELb1ELb0EEENS1_21CollectiveEpilogueFwdINS6_IJSA_SA_SB_EEES9_NS_10bfloat16_tESG_Li256ELb1ELb1ELb1ELb1EEENS1_36VarlenDynamicPersistentTileSchedulerILi128ELi160ELi256ELi128ELb1ELb1ELb1ELb1ELb1ELb1EEEEEEEEEvNT_6ParamsE:
[----:B------:R-:W-:Y:S01]  /*0000*/  LDC R1, c[0x0][0x37c] ;  /* 0x0000df00ff017b82 */ /* 0x000fe20000000800 */
[----:B------:R-:W-:Y:S05]  /*0010*/  EXIT ;  /* 0x000000000000794d */ /* 0x000fea0003800000 */
.L_x_8:
        /* <DEDUP_REMOVED lines=14> */
.L_x_17:


//--------------------- .nv.shared.reserved.0     --------------------------
	.section	.nv.shared.reserved.0,"aw",@nobits
	.weak		__nv_reservedSMEM_offset_0_alias
	.size		__nv_reservedSMEM_offset_0_alias, 0, 64
	.other		__nv_reservedSMEM_offset_0_alias,@"STO_CUDA_RESERVED_SHARED STV_DEFAULT"
__nv_reservedSMEM_offset_0_alias:
	.zero		0
	.zero		64


//--------------------- .nv.global                --------------------------
	.section	.nv.global,"aw",@nobits
.nv.global:
	.type		_ZN87_INTERNAL_2a0913c8_51_flash_fwd_hdimdiff_e4m3_paged_split_softcap_sm90_cu_f3e6f9ee_39054cute1_E,@object
	.size		_ZN87_INTERNAL_2a0913c8_51_flash_fwd_hdimdiff_e4m3_paged_split_softcap_sm90_cu_f3e6f9ee_39054cute1_E,(_ZN87_INTERNAL_2a0913c8_51_flash_fwd_hdimdiff_e4m3_paged_split_softcap_sm90_cu_f3e6f9ee_39054cuda3std3__45__cpo6cbeginE - _ZN87_INTERNAL_2a0913c8_51_flash_fwd_hdimdiff_e4m3_paged_split_softcap_sm90_cu_f3e6f9ee_39054cute1_E)
_ZN87_INTERNAL_2a0913c8_51_flash_fwd_hdimdiff_e4m3_paged_split_softcap_sm90_cu_f3e6f9ee_39054cute1_E:
	.zero		1
	.type		_ZN87_INTERNAL_2a0913c8_51_flash_fwd_hdimdiff_e4m3_paged_split_softcap_sm90_cu_f3e6f9ee_39054cuda3std3__45__cpo6cbeginE,@object
	.size		_ZN87_INTERNAL_2a0913c8_51_flash_fwd_hdimdiff_e4m3_paged_split_softcap_sm90_cu_f3e6f9ee_39054cuda3std3__45__cpo6cbeginE,(_ZN87_INTERNAL_2a0913c8_51_flash_fwd_hdimdiff_e4m3_paged_split_softcap_sm90_cu_f3e6f9ee_39054cuda3std3__48in_placeE - _ZN87_INTERNAL_2a0913c8_51_flash_fwd_hdimdiff_e4m3_paged_split_softcap_sm90_cu_f3e6f9ee_39054cuda3std3__45__cpo6cbeginE)
_ZN87_INTERNAL_2a0913c8_51_flash_fwd_hdimdiff_e4m3_paged_split_softcap_sm90_cu_f3e6f9ee_39054cuda3std3__45__cpo6cbeginE:
	.zero		1
	.type		_ZN87_INTERNAL_2a0913c8_51_flash_fwd_hdimdiff_e4m3_paged_split_softcap_sm90_cu_f3e6f9ee_39054cuda3std3__48in_placeE,@object
	.size		_ZN87_INTERNAL_2a0913c8_51_flash_fwd_hdimdiff_e4m3_paged_split_softcap_sm90_cu_f3e6f9ee_39054cuda3std3__48in_placeE,(_ZN87_INTERNAL_2a0913c8_51_flash_fwd_hdimdiff_e4m3_paged_split_softcap_sm90_cu_f3e6f9ee_39054cuda3std6ranges3__45__cpo9iter_moveE - _ZN87_INTERNAL_2a0913c8_51_flash_fwd_hdimdiff_e4m3_paged_split_softcap_sm90_cu_f3e6f9ee_39054cuda3std3__48in_placeE)
_ZN87_INTERNAL_2a0913c8_51_flash_fwd_hdimdiff_e4m3_paged_split_softcap_sm90_cu_f3e6f9ee_39054cuda3std3__48in_placeE:
	.zero		1
	.type		_ZN87_INTERNAL_2a0913c8_51_flash_fwd_hdimdiff_e4m3_paged_split_softcap_sm90_cu_f3e6f9ee_39054cuda3std6ranges3__45__cpo9iter_moveE,@object
	.size		_ZN87_INTERNAL_2a0913c8_51_flash_fwd_hdimdiff_e4m3_paged_split_softcap_sm90_cu_f3e6f9ee_39054cuda3std6ranges3__45__cpo9iter_moveE,(_ZN87_INTERNAL_2a0913c8_51_flash_fwd_hdimdiff_e4m3_paged_split_softcap_sm90_cu_f3e6f9ee_39054cuda3std3__45__cpo5beginE - _ZN87_INTERNAL_2a0913c8_51_flash_fwd_hdimdiff_e4m3_paged_split_softcap_sm90_cu_f3e6f9ee_39054cuda3std6ranges3__45__cpo9iter_moveE)
_ZN87_INTERNAL_2a0913c8_51_flash_fwd_hdimdiff_e4m3_paged_split_softcap_sm90_cu_f3e6f9ee_39054cuda3std6ranges3__45__cpo9iter_moveE:
	.zero		1
	.type		_ZN87_INTERNAL_2a0913c8_51_flash_fwd_hdimdiff_e4m3_paged_split_softcap_sm90_cu_f3e6f9ee_39054cuda3std3__45__cpo5beginE,@object
	.size		_ZN87_INTERNAL_2a0913c8_51_flash_fwd_hdimdiff_e4m3_paged_split_softcap_sm90_cu_f3e6f9ee_39054cuda3std3__45__cpo5beginE,(_ZN87_INTERNAL_2a0913c8_51_flash_fwd_hdimdiff_e4m3_paged_split_softcap_sm90_cu_f3e6f9ee_39054cuda3std3__489_GLOBAL__N__2a0913c8_51_flash_fwd_hdimdiff_e4m3_paged_split_softcap_sm90_cu_f3e6f9ee_39056ignoreE - _ZN87_INTERNAL_2a0913c8_51_flash_fwd_hdimdiff_e4m3_paged_split_softcap_sm90_cu_f3e6f9ee_39054cuda3std3__45__cpo5beginE)
_ZN87_INTERNAL_2a0913c8_51_flash_fwd_hdimdiff_e4m3_paged_split_softcap_sm90_cu_f3e6f9ee_39054cuda3std3__45__cpo5beginE:
	.zero		1
	.type		_ZN87_INTERNAL_2a0913c8_51_flash_fwd_hdimdiff_e4m3_paged_split_softcap_sm90_cu_f3e6f9ee_39054cuda3std3__489_GLOBAL__N__2a0913c8_51_flash_fwd_hdimdiff_e4m3_paged_split_softcap_sm90_cu_f3e6f9ee_39056ignoreE,@object
	.size		_ZN87_INTERNAL_2a0913c8_51_flash_fwd_hdimdiff_e4m3_paged_split_softcap_sm90_cu_f3e6f9ee_39054cuda3std3__489_GLOBAL__N__2a0913c8_51_flash_fwd_hdimdiff_e4m3_paged_split_softcap_sm90_cu_f3e6f9ee_39056ignoreE,(_ZN87_INTERNAL_2a0913c8_51_flash_fwd_hdimdiff_e4m3_paged_split_softcap_sm90_cu_f3e6f9ee_39054cute7productE - _ZN87_INTERNAL_2a0913c8_51_flash_fwd_hdimdiff_e4m3_paged_split_softcap_sm90_cu_f3e6f9ee_39054cuda3std3__489_GLOBAL__N__2a0913c8_51_flash_fwd_hdimdiff_e4m3_paged_split_softcap_sm90_cu_f3e6f9ee_39056ignoreE)
_ZN87_INTERNAL_2a0913c8_51_flash_fwd_hdimdiff_e4m3_paged_split_softcap_sm90_cu_f3e6f9ee_39054cuda3std3__489_GLOBAL__N__2a0913c8_51_flash_fwd_hdimdiff_e4m3_paged_split_softcap_sm90_cu_f3e6f9ee_39056ignoreE:
	.zero		1
	.type		_ZN87_INTERNAL_2a0913c8_51_flash_fwd_hdimdiff_e4m3_paged_split_softcap_sm90_cu_f3e6f9ee_39054cute7productE,@object
	.size		_ZN87_INTERNAL_2a0913c8_51_flash_fwd_hdimdiff_e4m3_paged_split_softcap_sm90_cu_f3e6f9ee_39054cute7productE,(_ZN87_INTERNAL_2a0913c8_51_flash_fwd_hdimdiff_e4m3_paged_split_softcap_sm90_cu_f3e6f9ee_39054cuda3std3__45__cpo3endE - _ZN87_INTERNAL_2a0913c8_51_flash_fwd_hdimdiff_e4m3_paged_split_softcap_sm90_cu_f3e6f9ee_39054cute7productE)
_ZN87_INTERNAL_2a0913c8_51_flash_fwd_hdimdiff_e4m3_paged_split_softcap_sm90_cu_f3e6f9ee_39054cute7productE:
	.zero		1
	.type		_ZN87_INTERNAL_2a0913c8_51_flash_fwd_hdimdiff_e4m3_paged_split_softcap_sm90_cu_f3e6f9ee_39054cuda3std3__45__cpo3endE,@object
	.size		_ZN87_INTERNAL_2a0913c8_51_flash_fwd_hdimdiff_e4m3_paged_split_softcap_sm90_cu_f3e6f9ee_39054cuda3std3__45__cpo3endE,(_ZN87_INTERNAL_2a0913c8_51_flash_fwd_hdimdiff_e4m3_paged_split_softcap_sm90_cu_f3e6f9ee_39054cuda3std3__419piecewise_constructE - _ZN87_INTERNAL_2a0913c8_51_flash_fwd_hdimdiff_e4m3_paged_split_softcap_sm90_cu_f3e6f9ee_39054cuda3std3__45__cpo3endE)
_ZN87_INTERNAL_2a0913c8_51_flash_fwd_hdimdiff_e4m3_paged_split_softcap_sm90_cu_f3e6f9ee_39054cuda3std3__45__cpo3endE:
	.zero		1
	.type		_ZN87_INTERNAL_2a0913c8_51_flash_fwd_hdimdiff_e4m3_paged_split_softcap_sm90_cu_f3e6f9ee_39054cuda3std3__419piecewise_constructE,@object
	.size		_ZN87_INTERNAL_2a0913c8_51_flash_fwd_hdimdiff_e4m3_paged_split_softcap_sm90_cu_f3e6f9ee_39054cuda3std3__419piecewise_constructE,(_ZN87_INTERNAL_2a0913c8_51_flash_fwd_hdimdiff_e4m3_paged_split_softcap_sm90_cu_f3e6f9ee_39054cuda3std3__45__cpo4cendE - _ZN87_INTERNAL_2a0913c8_51_flash_fwd_hdimdiff_e4m3_paged_split_softcap_sm90_cu_f3e6f9ee_39054cuda3std3__419piecewise_constructE)
_ZN87_INTERNAL_2a0913c8_51_flash_fwd_hdimdiff_e4m3_paged_split_softcap_sm90_cu_f3e6f9ee_39054cuda3std3__419piecewise_constructE:
	.zero		1
	.type		_ZN87_INTERNAL_2a0913c8_51_flash_fwd_hdimdiff_e4m3_paged_split_softcap_sm90_cu_f3e6f9ee_39054cuda3std3__45__cpo4cendE,@object
	.size		_ZN87_INTERNAL_2a0913c8_51_flash_fwd_hdimdiff_e4m3_paged_split_softcap_sm90_cu_f3e6f9ee_39054cuda3std3__45__cpo4cendE,(_ZN87_INTERNAL_2a0913c8_51_flash_fwd_hdimdiff_e4m3_paged_split_softcap_sm90_cu_f3e6f9ee_39054cuda3std6ranges3__45__cpo4swapE - _ZN87_INTERNAL_2a0913c8_51_flash_fwd_hdimdiff_e4m3_paged_split_softcap_sm90_cu_f3e6f9ee_39054cuda3std3__45__cpo4cendE)
_ZN87_INTERNAL_2a0913c8_51_flash_fwd_hdimdiff_e4m3_paged_split_softcap_sm90_cu_f3e6f9ee_39054cuda3std3__45__cpo4cendE:
	.zero		1
	.type		_ZN87_INTERNAL_2a0913c8_51_flash_fwd_hdimdiff_e4m3_paged_split_softcap_sm90_cu_f3e6f9ee_39054cuda3std6ranges3__45__cpo4swapE,@object
	.size		_ZN87_INTERNAL_2a0913c8_51_flash_fwd_hdimdiff_e4m3_paged_split_softcap_sm90_cu_f3e6f9ee_39054cuda3std6ranges3__45__cpo4swapE,(.L_7 - _ZN87_INTERNAL_2a0913c8_51_flash_fwd_hdimdiff_e4m3_paged_split_softcap_sm90_cu_f3e6f9ee_39054cuda3std6ranges3__45__cpo4swapE)
_ZN87_INTERNAL_2a0913c8_51_flash_fwd_hdimdiff_e4m3_paged_split_softcap_sm90_cu_f3e6f9ee_39054cuda3std6ranges3__45__cpo4swapE:
	.zero		1
.L_7:


//--------------------- .nv.constant0._ZN7cutlass13device_kernelIN5flash11enable_sm90INS1_16FlashAttnFwdSm90INS1_25CollectiveMainloopFwdSm90ILi2EN4cute5tupleIJNS5_1CILi1EEES8_S8_EEENS6_IJNS7_ILi128EEENS7_ILi160EEENS7_ILi192EEEEEELi128ENS_12float_e4m3_tEfNS_4arch4Sm90ELb0ELb0ELb1ELb0ELb1ELb0ELb0ELb1ELb1ELb1ELb1ELb0EEENS1_21CollectiveEpilogueFwdINS6_IJSA_SA_SB_EEES9_NS_10bfloat16_tESG_Li256ELb0ELb1ELb1ELb1EEENS1_19SingleTileSchedulerILb0ELb1ELb1ELi128EEEEEEEEEvNT_6ParamsE --------------------------
	.section	.nv.constant0._ZN7cutlass13device_kernelIN5flash11enable_sm90INS1_16FlashAttnFwdSm90INS1_25CollectiveMainloopFwdSm90ILi2EN4cute5tupleIJNS5_1CILi1EEES8_S8_EEENS6_IJNS7_ILi128EEENS7_ILi160EEENS7_ILi192EEEEEELi128ENS_12float_e4m3_tEfNS_4arch4Sm90ELb0ELb0ELb1ELb0ELb1ELb0ELb0ELb1ELb1ELb1ELb1ELb0EEENS1_21CollectiveEpilogueFwdINS6_IJSA_SA_SB_EEES9_NS_10bfloat16_tESG_Li256ELb0ELb1ELb1ELb1EEENS1_19SingleTileSchedulerILb0ELb1ELb1ELi128EEEEEEEEEvNT_6ParamsE,"a",@progbits
	.sectionflags	@""
	.align	4
.nv.constant0._ZN7cutlass13device_kernelIN5flash11enable_sm90INS1_16FlashAttnFwdSm90INS1_25CollectiveMainloopFwdSm90ILi2EN4cute5tupleIJNS5_1CILi1EEES8_S8_EEENS6_IJNS7_ILi128EEENS7_ILi160EEENS7_ILi192EEEEEELi128ENS_12float_e4m3_tEfNS_4arch4Sm90ELb0ELb0ELb1ELb0ELb1ELb0ELb0ELb1ELb1ELb1ELb1ELb0EEENS1_21CollectiveEpilogueFwdINS6_IJSA_SA_SB_EEES9_NS_10bfloat16_tESG_Li256ELb0ELb1ELb1ELb1EEENS1_19SingleTileSchedulerILb0ELb1ELb1ELi128EEEEEEEEEvNT_6ParamsE:
	.zero		3456


//--------------------- .nv.constant0._ZN7cutlass13device_kernelIN5flash11enable_sm90INS1_16FlashAttnFwdSm90INS1_25CollectiveMainloopFwdSm90ILi2EN4cute5tupleIJNS5_1CILi1EEES8_S8_EEENS6_IJNS7_ILi128EEENS7_ILi160EEENS7_ILi192EEEEEELi128ENS_12float_e4m3_tEfNS_4arch4Sm90ELb0ELb0ELb1ELb1ELb1ELb0ELb0ELb1ELb1ELb1ELb1ELb0EEENS1_21CollectiveEpilogueFwdINS6_IJSA_SA_SB_EEES9_NS_10bfloat16_tESG_Li256ELb1ELb1ELb1ELb1EEENS1_36VarlenDynamicPersistentTileSchedulerILi128ELi160ELi256ELi128ELb1ELb1ELb1ELb0ELb1ELb1EEEEEEEEEvNT_6ParamsE --------------------------
	.section	.nv.constant0._ZN7cutlass13device_kernelIN5flash11enable_sm90INS1_16FlashAttnFwdSm90INS1_25CollectiveMainloopFwdSm90ILi2EN4cute5tupleIJNS5_1CILi1EEES8_S8_EEENS6_IJNS7_ILi128EEENS7_ILi160EEENS7_ILi192EEEEEELi128ENS_12float_e4m3_tEfNS_4arch4Sm90ELb0ELb0ELb1ELb1ELb1ELb0ELb0ELb1ELb1ELb1ELb1ELb0EEENS1_21CollectiveEpilogueFwdINS6_IJSA_SA_SB_EEES9_NS_10bfloat16_tESG_Li256ELb1ELb1ELb1ELb1EEENS1_36VarlenDynamicPersistentTileSchedulerILi128ELi160ELi256ELi128ELb1ELb1ELb1ELb0ELb1ELb1EEEEEEEEEvNT_6ParamsE,"a",@progbits
	.sectionflags	@""
	.align	4
.nv.constant0._ZN7cutlass13device_kernelIN5flash11enable_sm90INS1_16FlashAttnFwdSm90INS1_25CollectiveMainloopFwdSm90ILi2EN4cute5tupleIJNS5_1CILi1EEES8_S8_EEENS6_IJNS7_ILi128EEENS7_ILi160EEENS7_ILi192EEEEEELi128ENS_12float_e4m3_tEfNS_4arch4Sm90ELb0ELb0ELb1ELb1ELb1ELb0ELb0ELb1ELb1ELb1ELb1ELb0EEENS1_21CollectiveEpilogueFwdINS6_IJSA_SA_SB_EEES9_NS_10bfloat16_tESG_Li256ELb1ELb1ELb1ELb1EEENS1_36VarlenDynamicPersistentTileSchedulerILi128ELi160ELi256ELi128ELb1ELb1ELb1ELb0ELb1ELb1EEEEEEEEEvNT_6ParamsE:
	.zero		3584


//--------------------- .nv.constant0._ZN7cutlass13device_kernelIN5flash11enable_sm90INS1_16FlashAttnFwdSm90INS1_25CollectiveMainloopFwdSm90ILi2EN4cute5tupleIJNS5_1CILi1EEES8_S8_EEENS6_IJNS7_ILi128EEENS7_ILi160EEENS7_ILi192EEEEEELi128ENS_12float_e4m3_tEfNS_4arch4Sm90ELb0ELb0ELb1ELb1ELb1ELb1ELb0ELb1ELb1ELb1ELb1ELb0EEENS1_21CollectiveEpilogueFwdINS6_IJSA_SA_SB_EEES9_NS_10bfloat16_tESG_Li256ELb1ELb1ELb1ELb1EEENS1_36VarlenDynamicPersistentTileSchedulerILi128ELi160ELi256ELi128ELb1ELb1ELb1ELb0ELb1ELb1EEEEEEEEEvNT_6ParamsE --------------------------
	.section	.nv.constant0._ZN7cutlass13device_kernelIN5flash11enable_sm90INS1_16FlashAttnFwdSm90INS1_25CollectiveMainloopFwdSm90ILi2EN4cute5tupleIJNS5_1CILi1EEES8_S8_EEENS6_IJNS7_ILi128EEENS7_ILi160EEENS7_ILi192EEEEEELi128ENS_12float_e4m3_tEfNS_4arch4Sm90ELb0ELb0ELb1ELb1ELb1ELb1ELb0ELb1ELb1ELb1ELb1ELb0EEENS1_21CollectiveEpilogueFwdINS6_IJSA_SA_SB_EEES9_NS_10bfloat16_tESG_Li256ELb1ELb1ELb1ELb1EEENS1_36VarlenDynamicPersistentTileSchedulerILi128ELi160ELi256ELi128ELb1ELb1ELb1ELb0ELb1ELb1EEEEEEEEEvNT_6ParamsE,"a",@progbits
	.sectionflags	@""
	.align	4
.nv.constant0._ZN7cutlass13device_kernelIN5flash11enable_sm90INS1_16FlashAttnFwdSm90INS1_25CollectiveMainloopFwdSm90ILi2EN4cute5tupleIJNS5_1CILi1EEES8_S8_EEENS6_IJNS7_ILi128EEENS7_ILi160EEENS7_ILi192EEEEEELi128ENS_12float_e4m3_tEfNS_4arch4Sm90ELb0ELb0ELb1ELb1ELb1ELb1ELb0ELb1ELb1ELb1ELb1ELb0EEENS1_21CollectiveEpilogueFwdINS6_IJSA_SA_SB_EEES9_NS_10bfloat16_tESG_Li256ELb1ELb1ELb1ELb1EEENS1_36VarlenDynamicPersistentTileSchedulerILi128ELi160ELi256ELi128ELb1ELb1ELb1ELb0ELb1ELb1EEEEEEEEEvNT_6ParamsE:
	.zero		3584


//--------------------- .nv.constant0._ZN7cutlass13device_kernelIN5flash11enable_sm90INS1_16FlashAttnFwdSm90INS1_25CollectiveMainloopFwdSm90ILi2EN4cute5tupleIJNS5_1CILi1EEES8_S8_EEENS6_IJNS7_ILi128EEESA_NS7_ILi192EEEEEELi128ENS_12float_e4m3_tEfNS_4arch4Sm90ELb0ELb1ELb1ELb0ELb1ELb0ELb0ELb1ELb1ELb1ELb1ELb0EEENS1_21CollectiveEpilogueFwdINS6_IJSA_SA_SA_EEES9_NS_10bfloat16_tESF_Li256ELb0ELb1ELb1ELb1EEENS1_19SingleTileSchedulerILb0ELb1ELb1ELi128EEEEEEEEEvNT_6ParamsE --------------------------
	.section	.nv.constant0._ZN7cutlass13device_kernelIN5flash11enable_sm90INS1_16FlashAttnFwdSm90INS1_25CollectiveMainloopFwdSm90ILi2EN4cute5tupleIJNS5_1CILi1EEES8_S8_EEENS6_IJNS7_ILi128EEESA_NS7_ILi192EEEEEELi128ENS_12float_e4m3_tEfNS_4arch4Sm90ELb0ELb1ELb1ELb0ELb1ELb0ELb0ELb1ELb1ELb1ELb1ELb0EEENS1_21CollectiveEpilogueFwdINS6_IJSA_SA_SA_EEES9_NS_10bfloat16_tESF_Li256ELb0ELb1ELb1ELb1EEENS1_19SingleTileSchedulerILb0ELb1ELb1ELi128EEEEEEEEEvNT_6ParamsE,"a",@progbits
	.sectionflags	@""
	.align	4
.nv.constant0._ZN7cutlass13device_kernelIN5flash11enable_sm90INS1_16FlashAttnFwdSm90INS1_25CollectiveMainloopFwdSm90ILi2EN4cute5tupleIJNS5_1CILi1EEES8_S8_EEENS6_IJNS7_ILi128EEESA_NS7_ILi192EEEEEELi128ENS_12float_e4m3_tEfNS_4arch4Sm90ELb0ELb1ELb1ELb0ELb1ELb0ELb0ELb1ELb1ELb1ELb1ELb0EEENS1_21CollectiveEpilogueFwdINS6_IJSA_SA_SA_EEES9_NS_10bfloat16_tESF_Li256ELb0ELb1ELb1ELb1EEENS1_19SingleTileSchedulerILb0ELb1ELb1ELi128EEEEEEEEEvNT_6ParamsE:
	.zero		3456


//--------------------- .nv.constant0._ZN7cutlass13device_kernelIN5flash11enable_sm90INS1_16FlashAttnFwdSm90INS1_25CollectiveMainloopFwdSm90ILi2EN4cute5tupleIJNS5_1CILi1EEES8_S8_EEENS6_IJNS7_ILi128EEESA_NS7_ILi192EEEEEELi128ENS_12float_e4m3_tEfNS_4arch4Sm90ELb0ELb1ELb1ELb1ELb1ELb0ELb0ELb1ELb1ELb1ELb1ELb0EEENS1_21CollectiveEpilogueFwdINS6_IJSA_SA_SA_EEES9_NS_10bfloat16_tESF_Li256ELb1ELb1ELb1ELb1EEENS1_36VarlenDynamicPersistentTileSchedulerILi128ELi128ELi256ELi128ELb1ELb1ELb1ELb1ELb0ELb1EEEEEEEEEvNT_6ParamsE --------------------------
	.section	.nv.constant0._ZN7cutlass13device_kernelIN5flash11enable_sm90INS1_16FlashAttnFwdSm90INS1_25CollectiveMainloopFwdSm90ILi2EN4cute5tupleIJNS5_1CILi1EEES8_S8_EEENS6_IJNS7_ILi128EEESA_NS7_ILi192EEEEEELi128ENS_12float_e4m3_tEfNS_4arch4Sm90ELb0ELb1ELb1ELb1ELb1ELb0ELb0ELb1ELb1ELb1ELb1ELb0EEENS1_21CollectiveEpilogueFwdINS6_IJSA_SA_SA_EEES9_NS_10bfloat16_tESF_Li256ELb1ELb1ELb1ELb1EEENS1_36VarlenDynamicPersistentTileSchedulerILi128ELi128ELi256ELi128ELb1ELb1ELb1ELb1ELb0ELb1EEEEEEEEEvNT_6ParamsE,"a",@progbits
	.sectionflags	@""
	.align	4
.nv.constant0._ZN7cutlass13device_kernelIN5flash11enable_sm90INS1_16FlashAttnFwdSm90INS1_25CollectiveMainloopFwdSm90ILi2EN4cute5tupleIJNS5_1CILi1EEES8_S8_EEENS6_IJNS7_ILi128EEESA_NS7_ILi192EEEEEELi128ENS_12float_e4m3_tEfNS_4arch4Sm90ELb0ELb1ELb1ELb1ELb1ELb0ELb0ELb1ELb1ELb1ELb1ELb0EEENS1_21CollectiveEpilogueFwdINS6_IJSA_SA_SA_EEES9_NS_10bfloat16_tESF_Li256ELb1ELb1ELb1ELb1EEENS1_36VarlenDynamicPersistentTileSchedulerILi128ELi128ELi256ELi128ELb1ELb1ELb1ELb1ELb0ELb1EEEEEEEEEvNT_6ParamsE:
	.zero		3584


//--------------------- .nv.constant0._ZN7cutlass13device_kernelIN5flash11enable_sm90INS1_16FlashAttnFwdSm90INS1_25CollectiveMainloopFwdSm90ILi2EN4cute5tupleIJNS5_1CILi1EEES8_S8_EEENS6_IJNS7_ILi128EEESA_NS7_ILi192EEEEEELi128ENS_12float_e4m3_tEfNS_4arch4Sm90ELb0ELb1ELb1ELb1ELb1ELb1ELb0ELb1ELb1ELb1ELb1ELb0EEENS1_21CollectiveEpilogueFwdINS6_IJSA_SA_SA_EEES9_NS_10bfloat16_tESF_Li256ELb1ELb1ELb1ELb1EEENS1_36VarlenDynamicPersistentTileSchedulerILi128ELi128ELi256ELi128ELb1ELb1ELb1ELb1ELb0ELb1EEEEEEEEEvNT_6ParamsE --------------------------
	.section	.nv.constant0._ZN7cutlass13device_kernelIN5flash11enable_sm90INS1_16FlashAttnFwdSm90INS1_25CollectiveMainloopFwdSm90ILi2EN4cute5tupleIJNS5_1CILi1EEES8_S8_EEENS6_IJNS7_ILi128EEESA_NS7_ILi192EEEEEELi128ENS_12float_e4m3_tEfNS_4arch4Sm90ELb0ELb1ELb1ELb1ELb1ELb1ELb0ELb1ELb1ELb1ELb1ELb0EEENS1_21CollectiveEpilogueFwdINS6_IJSA_SA_SA_EEES9_NS_10bfloat16_tESF_Li256ELb1ELb1ELb1ELb1EEENS1_36VarlenDynamicPersistentTileSchedulerILi128ELi128ELi256ELi128ELb1ELb1ELb1ELb1ELb0ELb1EEEEEEEEEvNT_6ParamsE,"a",@progbits
	.sectionflags	@""
	.align	4
.nv.constant0._ZN7cutlass13device_kernelIN5flash11enable_sm90INS1_16FlashAttnFwdSm90INS1_25CollectiveMainloopFwdSm90ILi2EN4cute5tupleIJNS5_1CILi1EEES8_S8_EEENS6_IJNS7_ILi128EEESA_NS7_ILi192EEEEEELi128ENS_12float_e4m3_tEfNS_4arch4Sm90ELb0ELb1ELb1ELb1ELb1ELb1ELb0ELb1ELb1ELb1ELb1ELb0EEENS1_21CollectiveEpilogueFwdINS6_IJSA_SA_SA_EEES9_NS_10bfloat16_tESF_Li256ELb1ELb1ELb1ELb1EEENS1_36VarlenDynamicPersistentTileSchedulerILi128ELi128ELi256ELi128ELb1ELb1ELb1ELb1ELb0ELb1EEEEEEEEEvNT_6ParamsE:
	.zero		3584


//--------------------- .nv.constant0._ZN7cutlass13device_kernelIN5flash11enable_sm90INS1_16FlashAttnFwdSm90INS1_25CollectiveMainloopFwdSm90ILi2EN4cute5tupleIJNS5_1CILi1EEES8_S8_EEENS6_IJNS7_ILi128EEENS7_ILi160EEENS7_ILi192EEEEEELi128ENS_12float_e4m3_tEfNS_4arch4Sm90ELb1ELb0ELb1ELb0ELb1ELb0ELb0ELb1ELb1ELb1ELb1ELb0EEENS1_21CollectiveEpilogueFwdINS6_IJSA_SA_SB_EEES9_NS_10bfloat16_tESG_Li256ELb0ELb1ELb1ELb1EEENS1_19SingleTileSchedulerILb0ELb1ELb1ELi128EEEEEEEEEvNT_6ParamsE --------------------------
	.section	.nv.constant0._ZN7cutlass13device_kernelIN5flash11enable_sm90INS1_16FlashAttnFwdSm90INS1_25CollectiveMainloopFwdSm90ILi2EN4cute5tupleIJNS5_1CILi1EEES8_S8_EEENS6_IJNS7_ILi128EEENS7_ILi160EEENS7_ILi192EEEEEELi128ENS_12float_e4m3_tEfNS_4arch4Sm90ELb1ELb0ELb1ELb0ELb1ELb0ELb0ELb1ELb1ELb1ELb1ELb0EEENS1_21CollectiveEpilogueFwdINS6_IJSA_SA_SB_EEES9_NS_10bfloat16_tESG_Li256ELb0ELb1ELb1ELb1EEENS1_19SingleTileSchedulerILb0ELb1ELb1ELi128EEEEEEEEEvNT_6ParamsE,"a",@progbits
	.sectionflags	@""
	.align	4
.nv.constant0._ZN7cutlass13device_kernelIN5flash11enable_sm90INS1_16FlashAttnFwdSm90INS1_25CollectiveMainloopFwdSm90ILi2EN4cute5tupleIJNS5_1CILi1EEES8_S8_EEENS6_IJNS7_ILi128EEENS7_ILi160EEENS7_ILi192EEEEEELi128ENS_12float_e4m3_tEfNS_4arch4Sm90ELb1ELb0ELb1ELb0ELb1ELb0ELb0ELb1ELb1ELb1ELb1ELb0EEENS1_21CollectiveEpilogueFwdINS6_IJSA_SA_SB_EEES9_NS_10bfloat16_tESG_Li256ELb0ELb1ELb1ELb1EEENS1_19SingleTileSchedulerILb0ELb1ELb1ELi128EEEEEEEEEvNT_6ParamsE:
	.zero		3456


//--------------------- .nv.constant0._ZN7cutlass13device_kernelIN5flash11enable_sm90INS1_16FlashAttnFwdSm90INS1_25CollectiveMainloopFwdSm90ILi2EN4cute5tupleIJNS5_1CILi1EEES8_S8_EEENS6_IJNS7_ILi128EEENS7_ILi160EEENS7_ILi192EEEEEELi128ENS_12float_e4m3_tEfNS_4arch4Sm90ELb1ELb0ELb1ELb1ELb1ELb0ELb0ELb1ELb1ELb1ELb1ELb0EEENS1_21CollectiveEpilogueFwdINS6_IJSA_SA_SB_EEES9_NS_10bfloat16_tESG_Li256ELb1ELb1ELb1ELb1EEENS1_36VarlenDynamicPersistentTileSchedulerILi128ELi160ELi256ELi128ELb1ELb1ELb1ELb1ELb1ELb1EEEEEEEEEvNT_6ParamsE --------------------------
	.section	.nv.constant0._ZN7cutlass13device_kernelIN5flash11enable_sm90INS1_16FlashAttnFwdSm90INS1_25CollectiveMainloopFwdSm90ILi2EN4cute5tupleIJNS5_1CILi1EEES8_S8_EEENS6_IJNS7_ILi128EEENS7_ILi160EEENS7_ILi192EEEEEELi128ENS_12float_e4m3_tEfNS_4arch4Sm90ELb1ELb0ELb1ELb1ELb1ELb0ELb0ELb1ELb1ELb1ELb1ELb0EEENS1_21CollectiveEpilogueFwdINS6_IJSA_SA_SB_EEES9_NS_10bfloat16_tESG_Li256ELb1ELb1ELb1ELb1EEENS1_36VarlenDynamicPersistentTileSchedulerILi128ELi160ELi256ELi128ELb1ELb1ELb1ELb1ELb1ELb1EEEEEEEEEvNT_6ParamsE,"a",@progbits
	.sectionflags	@""
	.align	4
.nv.constant0._ZN7cutlass13device_kernelIN5flash11enable_sm90INS1_16FlashAttnFwdSm90INS1_25CollectiveMainloopFwdSm90ILi2EN4cute5tupleIJNS5_1CILi1EEES8_S8_EEENS6_IJNS7_ILi128EEENS7_ILi160EEENS7_ILi192EEEEEELi128ENS_12float_e4m3_tEfNS_4arch4Sm90ELb1ELb0ELb1ELb1ELb1ELb0ELb0ELb1ELb1ELb1ELb1ELb0EEENS1_21CollectiveEpilogueFwdINS6_IJSA_SA_SB_EEES9_NS_10bfloat16_tESG_Li256ELb1ELb1ELb1ELb1EEENS1_36VarlenDynamicPersistentTileSchedulerILi128ELi160ELi256ELi128ELb1ELb1ELb1ELb1ELb1ELb1EEEEEEEEEvNT_6ParamsE:
	.zero		3584


//--------------------- .nv.constant0._ZN7cutlass13device_kernelIN5flash11enable_sm90INS1_16FlashAttnFwdSm90INS1_25CollectiveMainloopFwdSm90ILi2EN4cute5tupleIJNS5_1CILi1EEES8_S8_EEENS6_IJNS7_ILi128EEENS7_ILi160EEENS7_ILi192EEEEEELi128ENS_12float_e4m3_tEfNS_4arch4Sm90ELb1ELb0ELb1ELb1ELb1ELb1ELb0ELb1ELb1ELb1ELb1ELb0EEENS1_21CollectiveEpilogueFwdINS6_IJSA_SA_SB_EEES9_NS_10bfloat16_tESG_Li256ELb1ELb1ELb1ELb1EEENS1_36VarlenDynamicPersistentTileSchedulerILi128ELi160ELi256ELi128ELb1ELb1ELb1ELb1ELb1ELb1EEEEEEEEEvNT_6ParamsE --------------------------
	.section	.nv.constant0._ZN7cutlass13device_kernelIN5flash11enable_sm90INS1_16FlashAttnFwdSm90INS1_25CollectiveMainloopFwdSm90ILi2EN4cute5tupleIJNS5_1CILi1EEES8_S8_EEENS6_IJNS7_ILi128EEENS7_ILi160EEENS7_ILi192EEEEEELi128ENS_12float_e4m3_tEfNS_4arch4Sm90ELb1ELb0ELb1ELb1ELb1ELb1ELb0ELb1ELb1ELb1ELb1ELb0EEENS1_21CollectiveEpilogueFwdINS6_IJSA_SA_SB_EEES9_NS_10bfloat16_tESG_Li256ELb1ELb1ELb1ELb1EEENS1_36VarlenDynamicPersistentTileSchedulerILi128ELi160ELi256ELi128ELb1ELb1ELb1ELb1ELb1ELb1EEEEEEEEEvNT_6ParamsE,"a",@progbits
	.sectionflags	@""
	.align	4
.nv.constant0._ZN7cutlass13device_kernelIN5flash11enable_sm90INS1_16FlashAttnFwdSm90INS1_25CollectiveMainloopFwdSm90ILi2EN4cute5tupleIJNS5_1CILi1EEES8_S8_EEENS6_IJNS7_ILi128EEENS7_ILi160EEENS7_ILi192EEEEEELi128ENS_12float_e4m3_tEfNS_4arch4Sm90ELb1ELb0ELb1ELb1ELb1ELb1ELb0ELb1ELb1ELb1ELb1ELb0EEENS1_21CollectiveEpilogueFwdINS6_IJSA_SA_SB_EEES9_NS_10bfloat16_tESG_Li256ELb1ELb1ELb1ELb1EEENS1_36VarlenDynamicPersistentTileSchedulerILi128ELi160ELi256ELi128ELb1ELb1ELb1ELb1ELb1ELb1EEEEEEEEEvNT_6ParamsE:
	.zero		3584


//--------------------- SYMBOLS --------------------------

	.type		.nv.reservedSmem.offset0,@object
	.size		.nv.reservedSmem.offset0,0x4
